//
// Generated by NVIDIA NVVM Compiler
//
// Compiler Build ID: CL-36424714
// Cuda compilation tools, release 13.0, V13.0.88
// Based on NVVM 20.0.0
//

.version 9.0
.target sm_100
.address_size 64

	// .globl	_Z12findClustersPdS_Piiii

.visible .entry _Z12findClustersPdS_Piiii(
	.param .u64 .ptr .align 1 _Z12findClustersPdS_Piiii_param_0,
	.param .u64 .ptr .align 1 _Z12findClustersPdS_Piiii_param_1,
	.param .u64 .ptr .align 1 _Z12findClustersPdS_Piiii_param_2,
	.param .u32 _Z12findClustersPdS_Piiii_param_3,
	.param .u32 _Z12findClustersPdS_Piiii_param_4,
	.param .u32 _Z12findClustersPdS_Piiii_param_5
)
{
	.reg .pred 	%p<33>;
	.reg .b32 	%r<87>;
	.reg .b32 	%f<136>;
	.reg .b64 	%rd<21>;
	.reg .b64 	%fd<30>;

	ld.param.u64 	%rd8, [_Z12findClustersPdS_Piiii_param_0];
	ld.param.u64 	%rd9, [_Z12findClustersPdS_Piiii_param_1];
	ld.param.u64 	%rd7, [_Z12findClustersPdS_Piiii_param_2];
	ld.param.u32 	%r32, [_Z12findClustersPdS_Piiii_param_3];
	ld.param.u32 	%r33, [_Z12findClustersPdS_Piiii_param_4];
	ld.param.u32 	%r34, [_Z12findClustersPdS_Piiii_param_5];
	cvta.to.global.u64 	%rd1, %rd8;
	cvta.to.global.u64 	%rd2, %rd9;
	mov.u32 	%r35, %ctaid.x;
	mov.u32 	%r36, %ntid.x;
	mov.u32 	%r37, %tid.x;
	mad.lo.s32 	%r1, %r35, %r36, %r37;
	setp.ge.s32 	%p1, %r1, %r34;
	@%p1 bra 	$L__BB0_28;
	setp.lt.s32 	%p2, %r32, 1;
	mov.f32 	%f134, 0f00000000;
	@%p2 bra 	$L__BB0_10;
	mul.lo.s32 	%r2, %r32, %r1;
	mov.f64 	%fd24, 0d0000000000000000;
	mov.b32 	%r73, 0;
$L__BB0_3:
	mul.wide.u32 	%rd10, %r73, 8;
	add.s64 	%rd11, %rd2, %rd10;
	ld.global.f64 	%fd14, [%rd11];
	add.s32 	%r39, %r73, %r2;
	mul.wide.s32 	%rd12, %r39, 8;
	add.s64 	%rd13, %rd1, %rd12;
	ld.global.f64 	%fd15, [%rd13];
	sub.f64 	%fd16, %fd14, %fd15;
	cvt.rn.f32.f64 	%f1, %fd16;
	abs.f32 	%f2, %f1;
	setp.eq.f32 	%p3, %f1, 0f3F800000;
	mov.f32 	%f133, 0f3F800000;
	@%p3 bra 	$L__BB0_8;
	setp.num.f32 	%p4, %f2, %f2;
	@%p4 bra 	$L__BB0_6;
	mov.f32 	%f72, 0f40000000;
	add.rn.f32 	%f133, %f1, %f72;
	bra.uni 	$L__BB0_8;
$L__BB0_6:
	setp.lt.f32 	%p5, %f2, 0f00800000;
	mul.f32 	%f17, %f2, 0f4B800000;
	selp.f32 	%f18, %f17, %f2, %p5;
	mov.b32 	%r40, %f18;
	add.s32 	%r41, %r40, -1060439283;
	and.b32  	%r42, %r41, -8388608;
	sub.s32 	%r43, %r40, %r42;
	mov.b32 	%f19, %r43;
	cvt.rn.f32.s32 	%f20, %r42;
	selp.f32 	%f21, 0fC1C00000, 0f00000000, %p5;
	fma.rn.f32 	%f22, %f20, 0f34000000, %f21;
	add.f32 	%f23, %f19, 0fBF800000;
	add.f32 	%f24, %f19, 0f3F800000;
	rcp.approx.ftz.f32 	%f25, %f24;
	add.f32 	%f26, %f23, %f23;
	mul.f32 	%f27, %f26, %f25;
	mul.f32 	%f28, %f27, %f27;
	neg.f32 	%f29, %f27;
	sub.f32 	%f30, %f23, %f27;
	add.f32 	%f31, %f30, %f30;
	fma.rn.f32 	%f32, %f29, %f23, %f31;
	mul.rn.f32 	%f33, %f25, %f32;
	fma.rn.f32 	%f34, %f28, 0f3A2C32E4, 0f3B52E7DB;
	fma.rn.f32 	%f35, %f34, %f28, 0f3C93BB73;
	fma.rn.f32 	%f36, %f35, %f28, 0f3DF6384F;
	mul.rn.f32 	%f37, %f36, %f28;
	fma.rn.f32 	%f38, %f27, 0f3FB8AA3B, %f22;
	mul.f32 	%f39, %f37, 0f40400000;
	sub.f32 	%f40, %f22, %f38;
	fma.rn.f32 	%f41, %f27, 0f3FB8AA3B, %f40;
	fma.rn.f32 	%f42, %f33, 0f3FB8AA3B, %f41;
	fma.rn.f32 	%f43, %f27, 0f32A55E34, %f42;
	fma.rn.f32 	%f44, %f39, %f33, %f43;
	fma.rn.f32 	%f45, %f37, %f27, %f44;
	add.rn.f32 	%f46, %f38, %f45;
	mov.f32 	%f47, 0f40000000;
	mul.rn.f32 	%f48, %f46, %f47;
	cvt.rni.f32.f32 	%f49, %f48;
	sub.f32 	%f50, %f48, %f49;
	neg.f32 	%f51, %f48;
	fma.rn.f32 	%f52, %f46, 0f40000000, %f51;
	neg.f32 	%f53, %f38;
	add.rn.f32 	%f54, %f46, %f53;
	neg.f32 	%f55, %f54;
	add.rn.f32 	%f56, %f45, %f55;
	fma.rn.f32 	%f57, %f56, 0f40000000, %f52;
	add.f32 	%f58, %f50, %f57;
	setp.gt.f32 	%p6, %f49, 0f00000000;
	selp.b32 	%r44, 0, -2097152000, %p6;
	setp.neu.f32 	%p7, %f1, 0f00000000;
	setp.neu.f32 	%p8, %f2, 0f7F800000;
	setp.lt.f32 	%p9, %f48, 0f00000000;
	selp.f32 	%f59, 0f00000000, 0f7F800000, %p9;
	abs.f32 	%f60, %f48;
	setp.gt.f32 	%p10, %f60, 0f43180000;
	cvt.rzi.s32.f32 	%r45, %f49;
	shl.b32 	%r46, %r45, 23;
	sub.s32 	%r47, %r46, %r44;
	mov.b32 	%f61, %r47;
	add.s32 	%r48, %r44, 2130706432;
	mov.b32 	%f62, %r48;
	fma.rn.f32 	%f63, %f58, 0f391FCB8E, 0f3AAF85ED;
	fma.rn.f32 	%f64, %f63, %f58, 0f3C1D9856;
	fma.rn.f32 	%f65, %f64, %f58, 0f3D6357BB;
	fma.rn.f32 	%f66, %f65, %f58, 0f3E75FDEC;
	fma.rn.f32 	%f67, %f66, %f58, 0f3F317218;
	fma.rn.f32 	%f68, %f67, %f58, 0f3F800000;
	mul.f32 	%f69, %f68, %f62;
	mul.f32 	%f70, %f69, %f61;
	selp.f32 	%f133, %f59, %f70, %p10;
	and.pred  	%p11, %p7, %p8;
	@%p11 bra 	$L__BB0_8;
	add.f32 	%f71, %f1, %f1;
	mov.b32 	%r49, %f71;
	and.b32  	%r50, %r49, 2147483647;
	mov.b32 	%f133, %r50;
$L__BB0_8:
	cvt.f64.f32 	%fd17, %f133;
	add.f64 	%fd24, %fd24, %fd17;
	add.s32 	%r73, %r73, 1;
	setp.ne.s32 	%p12, %r73, %r32;
	@%p12 bra 	$L__BB0_3;
	cvt.rn.f32.f64 	%f134, %fd24;
$L__BB0_10:
	setp.lt.s32 	%p13, %r33, 2;
	mov.b32 	%r86, 0;
	@%p13 bra 	$L__BB0_27;
	setp.lt.s32 	%p14, %r32, 1;
	sqrt.rn.f32 	%f73, %f134;
	cvt.f64.f32 	%fd28, %f73;
	@%p14 bra 	$L__BB0_21;
	neg.s32 	%r5, %r32;
	mul.wide.u32 	%rd3, %r32, 8;
	mul.lo.s32 	%r6, %r32, %r1;
	mov.b32 	%r86, 0;
	mov.b32 	%r74, 1;
$L__BB0_13:
	cvt.u64.u32 	%rd14, %r74;
	mad.lo.s64 	%rd20, %rd3, %rd14, %rd2;
	mov.f64 	%fd26, 0d0000000000000000;
	mov.u32 	%r76, %r6;
	mov.u32 	%r77, %r5;
$L__BB0_14:
	mul.wide.s32 	%rd15, %r76, 8;
	add.s64 	%rd16, %rd1, %rd15;
	ld.global.f64 	%fd19, [%rd20];
	ld.global.f64 	%fd20, [%rd16];
	sub.f64 	%fd21, %fd19, %fd20;
	cvt.rn.f32.f64 	%f9, %fd21;
	abs.f32 	%f10, %f9;
	setp.eq.f32 	%p21, %f9, 0f3F800000;
	mov.f32 	%f135, 0f3F800000;
	@%p21 bra 	$L__BB0_19;
	setp.nan.f32 	%p22, %f10, %f10;
	@%p22 bra 	$L__BB0_18;
	setp.lt.f32 	%p23, %f10, 0f00800000;
	mul.f32 	%f75, %f10, 0f4B800000;
	selp.f32 	%f76, %f75, %f10, %p23;
	mov.b32 	%r62, %f76;
	add.s32 	%r63, %r62, -1060439283;
	and.b32  	%r64, %r63, -8388608;
	sub.s32 	%r65, %r62, %r64;
	mov.b32 	%f77, %r65;
	cvt.rn.f32.s32 	%f78, %r64;
	selp.f32 	%f79, 0fC1C00000, 0f00000000, %p23;
	fma.rn.f32 	%f80, %f78, 0f34000000, %f79;
	add.f32 	%f81, %f77, 0fBF800000;
	add.f32 	%f82, %f77, 0f3F800000;
	rcp.approx.ftz.f32 	%f83, %f82;
	add.f32 	%f84, %f81, %f81;
	mul.f32 	%f85, %f84, %f83;
	mul.f32 	%f86, %f85, %f85;
	neg.f32 	%f87, %f85;
	sub.f32 	%f88, %f81, %f85;
	add.f32 	%f89, %f88, %f88;
	fma.rn.f32 	%f90, %f87, %f81, %f89;
	mul.rn.f32 	%f91, %f83, %f90;
	fma.rn.f32 	%f92, %f86, 0f3A2C32E4, 0f3B52E7DB;
	fma.rn.f32 	%f93, %f92, %f86, 0f3C93BB73;
	fma.rn.f32 	%f94, %f93, %f86, 0f3DF6384F;
	mul.rn.f32 	%f95, %f94, %f86;
	fma.rn.f32 	%f96, %f85, 0f3FB8AA3B, %f80;
	mul.f32 	%f97, %f95, 0f40400000;
	sub.f32 	%f98, %f80, %f96;
	fma.rn.f32 	%f99, %f85, 0f3FB8AA3B, %f98;
	fma.rn.f32 	%f100, %f91, 0f3FB8AA3B, %f99;
	fma.rn.f32 	%f101, %f85, 0f32A55E34, %f100;
	fma.rn.f32 	%f102, %f97, %f91, %f101;
	fma.rn.f32 	%f103, %f95, %f85, %f102;
	add.rn.f32 	%f104, %f96, %f103;
	mov.f32 	%f105, 0f40000000;
	mul.rn.f32 	%f106, %f104, %f105;
	cvt.rni.f32.f32 	%f107, %f106;
	sub.f32 	%f108, %f106, %f107;
	neg.f32 	%f109, %f106;
	fma.rn.f32 	%f110, %f104, 0f40000000, %f109;
	neg.f32 	%f111, %f96;
	add.rn.f32 	%f112, %f104, %f111;
	neg.f32 	%f113, %f112;
	add.rn.f32 	%f114, %f103, %f113;
	fma.rn.f32 	%f115, %f114, 0f40000000, %f110;
	add.f32 	%f116, %f108, %f115;
	setp.gt.f32 	%p24, %f107, 0f00000000;
	selp.b32 	%r66, 0, -2097152000, %p24;
	setp.neu.f32 	%p25, %f9, 0f00000000;
	setp.neu.f32 	%p26, %f10, 0f7F800000;
	setp.lt.f32 	%p27, %f106, 0f00000000;
	selp.f32 	%f117, 0f00000000, 0f7F800000, %p27;
	abs.f32 	%f118, %f106;
	setp.gt.f32 	%p28, %f118, 0f43180000;
	cvt.rzi.s32.f32 	%r67, %f107;
	shl.b32 	%r68, %r67, 23;
	sub.s32 	%r69, %r68, %r66;
	mov.b32 	%f119, %r69;
	add.s32 	%r70, %r66, 2130706432;
	mov.b32 	%f120, %r70;
	fma.rn.f32 	%f121, %f116, 0f391FCB8E, 0f3AAF85ED;
	fma.rn.f32 	%f122, %f121, %f116, 0f3C1D9856;
	fma.rn.f32 	%f123, %f122, %f116, 0f3D6357BB;
	fma.rn.f32 	%f124, %f123, %f116, 0f3E75FDEC;
	fma.rn.f32 	%f125, %f124, %f116, 0f3F317218;
	fma.rn.f32 	%f126, %f125, %f116, 0f3F800000;
	mul.f32 	%f127, %f126, %f120;
	mul.f32 	%f128, %f127, %f119;
	selp.f32 	%f135, %f117, %f128, %p28;
	and.pred  	%p29, %p25, %p26;
	@%p29 bra 	$L__BB0_19;
	add.f32 	%f129, %f9, %f9;
	mov.b32 	%r71, %f129;
	and.b32  	%r72, %r71, 2147483647;
	mov.b32 	%f135, %r72;
	bra.uni 	$L__BB0_19;
$L__BB0_18:
	mov.f32 	%f130, 0f40000000;
	add.rn.f32 	%f135, %f9, %f130;
$L__BB0_19:
	cvt.f64.f32 	%fd22, %f135;
	add.f64 	%fd26, %fd26, %fd22;
	add.s32 	%r77, %r77, 1;
	setp.ne.s32 	%p30, %r77, 0;
	add.s32 	%r76, %r76, 1;
	add.s64 	%rd20, %rd20, 8;
	@%p30 bra 	$L__BB0_14;
	cvt.rn.f32.f64 	%f131, %fd26;
	sqrt.rn.f32 	%f132, %f131;
	cvt.f64.f32 	%fd23, %f132;
	setp.gt.f64 	%p31, %fd28, %fd23;
	selp.f64 	%fd28, %fd23, %fd28, %p31;
	selp.b32 	%r86, %r74, %r86, %p31;
	add.s32 	%r74, %r74, 1;
	setp.eq.s32 	%p32, %r74, %r33;
	@%p32 bra 	$L__BB0_27;
	bra.uni 	$L__BB0_13;
$L__BB0_21:
	add.s32 	%r15, %r33, -1;
	add.s32 	%r55, %r33, -2;
	and.b32  	%r16, %r15, 3;
	setp.lt.u32 	%p15, %r55, 3;
	mov.b32 	%r86, 0;
	mov.b32 	%r83, 1;
	@%p15 bra 	$L__BB0_24;
	and.b32  	%r17, %r15, -4;
	mov.b32 	%r86, 0;
	mov.b32 	%r78, 1;
$L__BB0_23:
	setp.gt.f64 	%p16, %fd28, 0d0000000000000000;
	selp.f64 	%fd28, 0d0000000000000000, %fd28, %p16;
	selp.b32 	%r86, %r78, %r86, %p16;
	add.s32 	%r83, %r78, 4;
	add.s32 	%r58, %r78, 3;
	setp.ne.s32 	%p17, %r58, %r17;
	mov.u32 	%r78, %r83;
	@%p17 bra 	$L__BB0_23;
$L__BB0_24:
	setp.eq.s32 	%p18, %r16, 0;
	@%p18 bra 	$L__BB0_27;
	mov.b32 	%r85, 0;
$L__BB0_26:
	.pragma "nounroll";
	setp.gt.f64 	%p19, %fd28, 0d0000000000000000;
	selp.f64 	%fd28, 0d0000000000000000, %fd28, %p19;
	selp.b32 	%r86, %r83, %r86, %p19;
	add.s32 	%r83, %r83, 1;
	add.s32 	%r85, %r85, 1;
	setp.ne.s32 	%p20, %r85, %r16;
	@%p20 bra 	$L__BB0_26;
$L__BB0_27:
	cvta.to.global.u64 	%rd17, %rd7;
	mul.wide.s32 	%rd18, %r1, 4;
	add.s64 	%rd19, %rd17, %rd18;
	st.global.u32 	[%rd19], %r86;
$L__BB0_28:
	ret;

}
	// .globl	_Z22calculateClusterCenterPdPiS_iii
.visible .entry _Z22calculateClusterCenterPdPiS_iii(
	.param .u64 .ptr .align 1 _Z22calculateClusterCenterPdPiS_iii_param_0,
	.param .u64 .ptr .align 1 _Z22calculateClusterCenterPdPiS_iii_param_1,
	.param .u64 .ptr .align 1 _Z22calculateClusterCenterPdPiS_iii_param_2,
	.param .u32 _Z22calculateClusterCenterPdPiS_iii_param_3,
	.param .u32 _Z22calculateClusterCenterPdPiS_iii_param_4,
	.param .u32 _Z22calculateClusterCenterPdPiS_iii_param_5
)
{
	.reg .pred 	%p<46>;
	.reg .b32 	%r<125>;
	.reg .b64 	%rd<64>;
	.reg .b64 	%fd<150>;

	ld.param.u64 	%rd11, [_Z22calculateClusterCenterPdPiS_iii_param_0];
	ld.param.u64 	%rd12, [_Z22calculateClusterCenterPdPiS_iii_param_1];
	ld.param.u64 	%rd13, [_Z22calculateClusterCenterPdPiS_iii_param_2];
	ld.param.u32 	%r61, [_Z22calculateClusterCenterPdPiS_iii_param_3];
	ld.param.u32 	%r63, [_Z22calculateClusterCenterPdPiS_iii_param_4];
	ld.param.u32 	%r62, [_Z22calculateClusterCenterPdPiS_iii_param_5];
	cvta.to.global.u64 	%rd1, %rd11;
	cvta.to.global.u64 	%rd2, %rd12;
	cvta.to.global.u64 	%rd3, %rd13;
	mov.u32 	%r64, %ctaid.x;
	mov.u32 	%r65, %ntid.x;
	mov.u32 	%r66, %tid.x;
	mad.lo.s32 	%r1, %r64, %r65, %r66;
	setp.ge.s32 	%p1, %r1, %r63;
	@%p1 bra 	$L__BB1_81;
	setp.lt.s32 	%p2, %r62, 1;
	mov.b32 	%r117, 0;
	@%p2 bra 	$L__BB1_68;
	setp.lt.s32 	%p3, %r61, 1;
	mul.lo.s32 	%r2, %r61, %r1;
	@%p3 bra 	$L__BB1_62;
	and.b32  	%r3, %r61, 7;
	and.b32  	%r4, %r61, 2147483640;
	and.b32  	%r5, %r61, 1;
	neg.s32 	%r6, %r4;
	mov.b32 	%r100, 0;
	mov.u32 	%r117, %r100;
$L__BB1_4:
	mul.wide.u32 	%rd18, %r100, 4;
	add.s64 	%rd19, %rd2, %rd18;
	ld.global.u32 	%r86, [%rd19];
	setp.eq.s32 	%p13, %r86, %r1;
	@%p13 bra 	$L__BB1_31;
$L__BB1_5:
	add.s32 	%r100, %r100, 1;
	setp.eq.s32 	%p36, %r100, %r62;
	@%p36 bra 	$L__BB1_68;
	bra.uni 	$L__BB1_4;
$L__BB1_6:
	.pragma "nounroll";
	setp.eq.s32 	%p15, %r117, 0;
	mul.wide.s32 	%rd20, %r102, 8;
	add.s64 	%rd21, %rd3, %rd20;
	add.s64 	%rd4, %rd21, 32;
	@%p15 bra 	$L__BB1_8;
	ld.global.f64 	%fd135, [%rd4+-32];
	bra.uni 	$L__BB1_9;
$L__BB1_8:
	mov.b64 	%rd22, 0;
	st.global.u64 	[%rd4+-32], %rd22;
	mov.f64 	%fd135, 0d0000000000000000;
$L__BB1_9:
	setp.eq.s32 	%p16, %r117, 0;
	mul.wide.u32 	%rd23, %r103, 8;
	add.s64 	%rd5, %rd1, %rd23;
	ld.global.f64 	%fd33, [%rd5];
	add.f64 	%fd34, %fd33, %fd135;
	st.global.f64 	[%rd4+-32], %fd34;
	@%p16 bra 	$L__BB1_11;
	ld.global.f64 	%fd136, [%rd4+-24];
	bra.uni 	$L__BB1_12;
$L__BB1_11:
	mov.b64 	%rd24, 0;
	st.global.u64 	[%rd4+-24], %rd24;
	mov.f64 	%fd136, 0d0000000000000000;
$L__BB1_12:
	ld.global.f64 	%fd36, [%rd5+8];
	add.f64 	%fd37, %fd36, %fd136;
	st.global.f64 	[%rd4+-24], %fd37;
	@%p16 bra 	$L__BB1_14;
	ld.global.f64 	%fd137, [%rd4+-16];
	bra.uni 	$L__BB1_15;
$L__BB1_14:
	mov.b64 	%rd25, 0;
	st.global.u64 	[%rd4+-16], %rd25;
	mov.f64 	%fd137, 0d0000000000000000;
$L__BB1_15:
	ld.global.f64 	%fd39, [%rd5+16];
	add.f64 	%fd40, %fd39, %fd137;
	st.global.f64 	[%rd4+-16], %fd40;
	@%p16 bra 	$L__BB1_17;
	ld.global.f64 	%fd138, [%rd4+-8];
	bra.uni 	$L__BB1_18;
$L__BB1_17:
	mov.b64 	%rd26, 0;
	st.global.u64 	[%rd4+-8], %rd26;
	mov.f64 	%fd138, 0d0000000000000000;
$L__BB1_18:
	ld.global.f64 	%fd42, [%rd5+24];
	add.f64 	%fd43, %fd42, %fd138;
	st.global.f64 	[%rd4+-8], %fd43;
	@%p16 bra 	$L__BB1_20;
	ld.global.f64 	%fd139, [%rd4];
	bra.uni 	$L__BB1_21;
$L__BB1_20:
	mov.b64 	%rd27, 0;
	st.global.u64 	[%rd4], %rd27;
	mov.f64 	%fd139, 0d0000000000000000;
$L__BB1_21:
	ld.global.f64 	%fd45, [%rd5+32];
	add.f64 	%fd46, %fd45, %fd139;
	st.global.f64 	[%rd4], %fd46;
	@%p16 bra 	$L__BB1_23;
	ld.global.f64 	%fd140, [%rd4+8];
	bra.uni 	$L__BB1_24;
$L__BB1_23:
	mov.b64 	%rd28, 0;
	st.global.u64 	[%rd4+8], %rd28;
	mov.f64 	%fd140, 0d0000000000000000;
$L__BB1_24:
	ld.global.f64 	%fd48, [%rd5+40];
	add.f64 	%fd49, %fd48, %fd140;
	st.global.f64 	[%rd4+8], %fd49;
	@%p16 bra 	$L__BB1_26;
	ld.global.f64 	%fd141, [%rd4+16];
	bra.uni 	$L__BB1_27;
$L__BB1_26:
	mov.b64 	%rd29, 0;
	st.global.u64 	[%rd4+16], %rd29;
	mov.f64 	%fd141, 0d0000000000000000;
$L__BB1_27:
	ld.global.f64 	%fd51, [%rd5+48];
	add.f64 	%fd52, %fd51, %fd141;
	st.global.f64 	[%rd4+16], %fd52;
	@%p16 bra 	$L__BB1_29;
	ld.global.f64 	%fd142, [%rd4+24];
	bra.uni 	$L__BB1_30;
$L__BB1_29:
	mov.b64 	%rd30, 0;
	st.global.u64 	[%rd4+24], %rd30;
	mov.f64 	%fd142, 0d0000000000000000;
$L__BB1_30:
	ld.global.f64 	%fd54, [%rd5+56];
	add.f64 	%fd55, %fd54, %fd142;
	st.global.f64 	[%rd4+24], %fd55;
	add.s32 	%r104, %r104, 8;
	add.s32 	%r103, %r103, 8;
	add.s32 	%r102, %r102, 8;
	setp.eq.s32 	%p23, %r104, 0;
	mov.u32 	%r107, %r4;
	@%p23 bra 	$L__BB1_32;
	bra.uni 	$L__BB1_6;
$L__BB1_31:
	setp.lt.u32 	%p14, %r61, 8;
	mul.lo.s32 	%r17, %r100, %r61;
	mov.b32 	%r107, 0;
	mov.u32 	%r102, %r2;
	mov.u32 	%r103, %r17;
	mov.u32 	%r104, %r6;
	@%p14 bra 	$L__BB1_32;
	bra.uni 	$L__BB1_6;
$L__BB1_32:
	setp.eq.s32 	%p24, %r3, 0;
	@%p24 bra 	$L__BB1_61;
	add.s32 	%r88, %r3, -1;
	setp.lt.u32 	%p25, %r88, 3;
	@%p25 bra 	$L__BB1_47;
	setp.eq.s32 	%p26, %r117, 0;
	add.s32 	%r89, %r107, %r2;
	mul.wide.s32 	%rd31, %r89, 8;
	add.s64 	%rd6, %rd3, %rd31;
	@%p26 bra 	$L__BB1_36;
	ld.global.f64 	%fd143, [%rd6];
	bra.uni 	$L__BB1_37;
$L__BB1_36:
	mov.b64 	%rd32, 0;
	st.global.u64 	[%rd6], %rd32;
	mov.f64 	%fd143, 0d0000000000000000;
$L__BB1_37:
	setp.eq.s32 	%p27, %r117, 0;
	add.s32 	%r90, %r107, %r17;
	mul.wide.u32 	%rd33, %r90, 8;
	add.s64 	%rd34, %rd1, %rd33;
	ld.global.f64 	%fd57, [%rd34];
	add.f64 	%fd58, %fd57, %fd143;
	st.global.f64 	[%rd6], %fd58;
	@%p27 bra 	$L__BB1_39;
	ld.global.f64 	%fd144, [%rd6+8];
	bra.uni 	$L__BB1_40;
$L__BB1_39:
	mov.b64 	%rd35, 0;
	st.global.u64 	[%rd6+8], %rd35;
	mov.f64 	%fd144, 0d0000000000000000;
$L__BB1_40:
	setp.eq.s32 	%p28, %r117, 0;
	cvt.u64.u32 	%rd36, %r17;
	cvt.u64.u32 	%rd37, %r107;
	add.s64 	%rd38, %rd37, %rd36;
	shl.b64 	%rd39, %rd38, 3;
	add.s64 	%rd7, %rd1, %rd39;
	ld.global.f64 	%fd60, [%rd7+8];
	add.f64 	%fd61, %fd60, %fd144;
	st.global.f64 	[%rd6+8], %fd61;
	@%p28 bra 	$L__BB1_42;
	ld.global.f64 	%fd145, [%rd6+16];
	bra.uni 	$L__BB1_43;
$L__BB1_42:
	mov.b64 	%rd40, 0;
	st.global.u64 	[%rd6+16], %rd40;
	mov.f64 	%fd145, 0d0000000000000000;
$L__BB1_43:
	setp.eq.s32 	%p29, %r117, 0;
	ld.global.f64 	%fd63, [%rd7+16];
	add.f64 	%fd64, %fd63, %fd145;
	st.global.f64 	[%rd6+16], %fd64;
	@%p29 bra 	$L__BB1_45;
	ld.global.f64 	%fd146, [%rd6+24];
	bra.uni 	$L__BB1_46;
$L__BB1_45:
	mov.b64 	%rd41, 0;
	st.global.u64 	[%rd6+24], %rd41;
	mov.f64 	%fd146, 0d0000000000000000;
$L__BB1_46:
	ld.global.f64 	%fd66, [%rd7+24];
	add.f64 	%fd67, %fd66, %fd146;
	st.global.f64 	[%rd6+24], %fd67;
	add.s32 	%r107, %r107, 4;
$L__BB1_47:
	and.b32  	%r91, %r61, 3;
	setp.eq.s32 	%p30, %r91, 0;
	@%p30 bra 	$L__BB1_61;
	setp.eq.s32 	%p31, %r91, 1;
	@%p31 bra 	$L__BB1_56;
	setp.eq.s32 	%p32, %r117, 0;
	add.s32 	%r92, %r107, %r2;
	mul.wide.s32 	%rd42, %r92, 8;
	add.s64 	%rd8, %rd3, %rd42;
	@%p32 bra 	$L__BB1_51;
	ld.global.f64 	%fd147, [%rd8];
	bra.uni 	$L__BB1_52;
$L__BB1_51:
	mov.b64 	%rd43, 0;
	st.global.u64 	[%rd8], %rd43;
	mov.f64 	%fd147, 0d0000000000000000;
$L__BB1_52:
	setp.eq.s32 	%p33, %r117, 0;
	add.s32 	%r93, %r107, %r17;
	mul.wide.u32 	%rd44, %r93, 8;
	add.s64 	%rd45, %rd1, %rd44;
	ld.global.f64 	%fd69, [%rd45];
	add.f64 	%fd70, %fd69, %fd147;
	st.global.f64 	[%rd8], %fd70;
	@%p33 bra 	$L__BB1_54;
	ld.global.f64 	%fd148, [%rd8+8];
	bra.uni 	$L__BB1_55;
$L__BB1_54:
	mov.b64 	%rd46, 0;
	st.global.u64 	[%rd8+8], %rd46;
	mov.f64 	%fd148, 0d0000000000000000;
$L__BB1_55:
	cvt.u64.u32 	%rd47, %r17;
	cvt.u64.u32 	%rd48, %r107;
	add.s64 	%rd49, %rd48, %rd47;
	shl.b64 	%rd50, %rd49, 3;
	add.s64 	%rd51, %rd1, %rd50;
	ld.global.f64 	%fd72, [%rd51+8];
	add.f64 	%fd73, %fd72, %fd148;
	st.global.f64 	[%rd8+8], %fd73;
	add.s32 	%r107, %r107, 2;
$L__BB1_56:
	setp.eq.s32 	%p34, %r5, 0;
	@%p34 bra 	$L__BB1_61;
	setp.eq.s32 	%p35, %r117, 0;
	add.s32 	%r94, %r107, %r2;
	mul.wide.s32 	%rd52, %r94, 8;
	add.s64 	%rd9, %rd3, %rd52;
	@%p35 bra 	$L__BB1_59;
	ld.global.f64 	%fd149, [%rd9];
	bra.uni 	$L__BB1_60;
$L__BB1_59:
	mov.b64 	%rd53, 0;
	st.global.u64 	[%rd9], %rd53;
	mov.f64 	%fd149, 0d0000000000000000;
$L__BB1_60:
	add.s32 	%r95, %r107, %r17;
	mul.wide.u32 	%rd54, %r95, 8;
	add.s64 	%rd55, %rd1, %rd54;
	ld.global.f64 	%fd75, [%rd55];
	add.f64 	%fd76, %fd75, %fd149;
	st.global.f64 	[%rd9], %fd76;
$L__BB1_61:
	add.s32 	%r117, %r117, 1;
	bra.uni 	$L__BB1_5;
$L__BB1_62:
	and.b32  	%r24, %r62, 3;
	setp.lt.u32 	%p4, %r62, 4;
	mov.b32 	%r114, 0;
	mov.u32 	%r117, %r114;
	@%p4 bra 	$L__BB1_65;
	and.b32  	%r114, %r62, 2147483644;
	mov.b32 	%r109, 0;
	mov.u32 	%r117, %r109;
$L__BB1_64:
	mul.wide.u32 	%rd14, %r109, 4;
	add.s64 	%rd15, %rd2, %rd14;
	ld.global.u32 	%r71, [%rd15];
	setp.eq.s32 	%p5, %r71, %r1;
	selp.u32 	%r72, 1, 0, %p5;
	add.s32 	%r73, %r117, %r72;
	ld.global.u32 	%r74, [%rd15+4];
	setp.eq.s32 	%p6, %r74, %r1;
	selp.u32 	%r75, 1, 0, %p6;
	add.s32 	%r76, %r73, %r75;
	ld.global.u32 	%r77, [%rd15+8];
	setp.eq.s32 	%p7, %r77, %r1;
	selp.u32 	%r78, 1, 0, %p7;
	add.s32 	%r79, %r76, %r78;
	ld.global.u32 	%r80, [%rd15+12];
	setp.eq.s32 	%p8, %r80, %r1;
	selp.u32 	%r81, 1, 0, %p8;
	add.s32 	%r117, %r79, %r81;
	add.s32 	%r109, %r109, 4;
	setp.ne.s32 	%p9, %r109, %r114;
	@%p9 bra 	$L__BB1_64;
$L__BB1_65:
	setp.eq.s32 	%p10, %r24, 0;
	@%p10 bra 	$L__BB1_68;
	mov.b32 	%r116, 0;
$L__BB1_67:
	.pragma "nounroll";
	mul.wide.u32 	%rd16, %r114, 4;
	add.s64 	%rd17, %rd2, %rd16;
	ld.global.u32 	%r83, [%rd17];
	setp.eq.s32 	%p11, %r83, %r1;
	selp.u32 	%r84, 1, 0, %p11;
	add.s32 	%r117, %r117, %r84;
	add.s32 	%r114, %r114, 1;
	add.s32 	%r116, %r116, 1;
	setp.ne.s32 	%p12, %r116, %r24;
	@%p12 bra 	$L__BB1_67;
$L__BB1_68:
	min.s32 	%r96, %r117, %r61;
	setp.lt.s32 	%p37, %r96, 1;
	@%p37 bra 	$L__BB1_81;
	mul.lo.s32 	%r40, %r61, %r1;
	cvt.rn.f64.u32 	%fd31, %r117;
	and.b32  	%r41, %r61, 15;
	setp.lt.u32 	%p38, %r61, 16;
	mov.b32 	%r121, 0;
	@%p38 bra 	$L__BB1_72;
	and.b32  	%r121, %r61, 2147483632;
	neg.s32 	%r119, %r121;
	add.s64 	%rd10, %rd3, 64;
	mov.u32 	%r118, %r40;
$L__BB1_71:
	.pragma "nounroll";
	mul.wide.s32 	%rd56, %r118, 8;
	add.s64 	%rd57, %rd10, %rd56;
	ld.global.f64 	%fd77, [%rd57+-64];
	div.rn.f64 	%fd78, %fd77, %fd31;
	st.global.f64 	[%rd57+-64], %fd78;
	ld.global.f64 	%fd79, [%rd57+-56];
	div.rn.f64 	%fd80, %fd79, %fd31;
	st.global.f64 	[%rd57+-56], %fd80;
	ld.global.f64 	%fd81, [%rd57+-48];
	div.rn.f64 	%fd82, %fd81, %fd31;
	st.global.f64 	[%rd57+-48], %fd82;
	ld.global.f64 	%fd83, [%rd57+-40];
	div.rn.f64 	%fd84, %fd83, %fd31;
	st.global.f64 	[%rd57+-40], %fd84;
	ld.global.f64 	%fd85, [%rd57+-32];
	div.rn.f64 	%fd86, %fd85, %fd31;
	st.global.f64 	[%rd57+-32], %fd86;
	ld.global.f64 	%fd87, [%rd57+-24];
	div.rn.f64 	%fd88, %fd87, %fd31;
	st.global.f64 	[%rd57+-24], %fd88;
	ld.global.f64 	%fd89, [%rd57+-16];
	div.rn.f64 	%fd90, %fd89, %fd31;
	st.global.f64 	[%rd57+-16], %fd90;
	ld.global.f64 	%fd91, [%rd57+-8];
	div.rn.f64 	%fd92, %fd91, %fd31;
	st.global.f64 	[%rd57+-8], %fd92;
	ld.global.f64 	%fd93, [%rd57];
	div.rn.f64 	%fd94, %fd93, %fd31;
	st.global.f64 	[%rd57], %fd94;
	ld.global.f64 	%fd95, [%rd57+8];
	div.rn.f64 	%fd96, %fd95, %fd31;
	st.global.f64 	[%rd57+8], %fd96;
	ld.global.f64 	%fd97, [%rd57+16];
	div.rn.f64 	%fd98, %fd97, %fd31;
	st.global.f64 	[%rd57+16], %fd98;
	ld.global.f64 	%fd99, [%rd57+24];
	div.rn.f64 	%fd100, %fd99, %fd31;
	st.global.f64 	[%rd57+24], %fd100;
	ld.global.f64 	%fd101, [%rd57+32];
	div.rn.f64 	%fd102, %fd101, %fd31;
	st.global.f64 	[%rd57+32], %fd102;
	ld.global.f64 	%fd103, [%rd57+40];
	div.rn.f64 	%fd104, %fd103, %fd31;
	st.global.f64 	[%rd57+40], %fd104;
	ld.global.f64 	%fd105, [%rd57+48];
	div.rn.f64 	%fd106, %fd105, %fd31;
	st.global.f64 	[%rd57+48], %fd106;
	ld.global.f64 	%fd107, [%rd57+56];
	div.rn.f64 	%fd108, %fd107, %fd31;
	st.global.f64 	[%rd57+56], %fd108;
	add.s32 	%r119, %r119, 16;
	add.s32 	%r118, %r118, 16;
	setp.ne.s32 	%p39, %r119, 0;
	@%p39 bra 	$L__BB1_71;
$L__BB1_72:
	setp.eq.s32 	%p40, %r41, 0;
	@%p40 bra 	$L__BB1_81;
	and.b32  	%r49, %r61, 7;
	setp.lt.u32 	%p41, %r41, 8;
	@%p41 bra 	$L__BB1_75;
	add.s32 	%r98, %r121, %r40;
	mul.wide.s32 	%rd58, %r98, 8;
	add.s64 	%rd59, %rd3, %rd58;
	ld.global.f64 	%fd109, [%rd59];
	div.rn.f64 	%fd110, %fd109, %fd31;
	st.global.f64 	[%rd59], %fd110;
	ld.global.f64 	%fd111, [%rd59+8];
	div.rn.f64 	%fd112, %fd111, %fd31;
	st.global.f64 	[%rd59+8], %fd112;
	ld.global.f64 	%fd113, [%rd59+16];
	div.rn.f64 	%fd114, %fd113, %fd31;
	st.global.f64 	[%rd59+16], %fd114;
	ld.global.f64 	%fd115, [%rd59+24];
	div.rn.f64 	%fd116, %fd115, %fd31;
	st.global.f64 	[%rd59+24], %fd116;
	ld.global.f64 	%fd117, [%rd59+32];
	div.rn.f64 	%fd118, %fd117, %fd31;
	st.global.f64 	[%rd59+32], %fd118;
	ld.global.f64 	%fd119, [%rd59+40];
	div.rn.f64 	%fd120, %fd119, %fd31;
	st.global.f64 	[%rd59+40], %fd120;
	ld.global.f64 	%fd121, [%rd59+48];
	div.rn.f64 	%fd122, %fd121, %fd31;
	st.global.f64 	[%rd59+48], %fd122;
	ld.global.f64 	%fd123, [%rd59+56];
	div.rn.f64 	%fd124, %fd123, %fd31;
	st.global.f64 	[%rd59+56], %fd124;
	add.s32 	%r121, %r121, 8;
$L__BB1_75:
	setp.eq.s32 	%p42, %r49, 0;
	@%p42 bra 	$L__BB1_81;
	and.b32  	%r52, %r61, 3;
	setp.lt.u32 	%p43, %r49, 4;
	@%p43 bra 	$L__BB1_78;
	add.s32 	%r99, %r121, %r40;
	mul.wide.s32 	%rd60, %r99, 8;
	add.s64 	%rd61, %rd3, %rd60;
	ld.global.f64 	%fd125, [%rd61];
	div.rn.f64 	%fd126, %fd125, %fd31;
	st.global.f64 	[%rd61], %fd126;
	ld.global.f64 	%fd127, [%rd61+8];
	div.rn.f64 	%fd128, %fd127, %fd31;
	st.global.f64 	[%rd61+8], %fd128;
	ld.global.f64 	%fd129, [%rd61+16];
	div.rn.f64 	%fd130, %fd129, %fd31;
	st.global.f64 	[%rd61+16], %fd130;
	ld.global.f64 	%fd131, [%rd61+24];
	div.rn.f64 	%fd132, %fd131, %fd31;
	st.global.f64 	[%rd61+24], %fd132;
	add.s32 	%r121, %r121, 4;
$L__BB1_78:
	setp.eq.s32 	%p44, %r52, 0;
	@%p44 bra 	$L__BB1_81;
	add.s32 	%r124, %r121, %r40;
	neg.s32 	%r123, %r52;
$L__BB1_80:
	.pragma "nounroll";
	mul.wide.s32 	%rd62, %r124, 8;
	add.s64 	%rd63, %rd3, %rd62;
	ld.global.f64 	%fd133, [%rd63];
	div.rn.f64 	%fd134, %fd133, %fd31;
	st.global.f64 	[%rd63], %fd134;
	add.s32 	%r124, %r124, 1;
	add.s32 	%r123, %r123, 1;
	setp.ne.s32 	%p45, %r123, 0;
	@%p45 bra 	$L__BB1_80;
$L__BB1_81:
	ret;

}


// ===== COMPILED SASS (sm_100) =====

	.target	sm_100

	.elftype	@"ET_EXEC"


//--------------------- .note.nv.tkinfo           --------------------------
	.section	.note.nv.tkinfo,"",@"SHT_NOTE"
	.sectionflags	@"SHF_NOTE_NV_TKINFO"
	.tkinfo
        /*0018*/ 	.word	0x00000002
        /*0030*/ 	.string	""
        /*0030*/ 	.string	"ptxas"
        /*0030*/ 	.string	"Cuda compilation tools, release 13.0, V13.0.88"
        /*0030*/ 	.string	"Build cuda_13.0.r13.0/compiler.36424714_0"
        /*0030*/ 	.string	"-arch sm_100 -m 64 "



//--------------------- .note.nv.cuinfo           --------------------------
	.section	.note.nv.cuinfo,"",@"SHT_NOTE"
	.sectionflags	@"SHF_NOTE_NV_CUINFO"
        /*0018*/ 	.short	0x0002
        /*001a*/ 	.short	0x0064
        /*001c*/ 	.short	0x0082
	.zero		2


//--------------------- .nv.info                  --------------------------
	.section	.nv.info,"",@"SHT_CUDA_INFO"
	.align	4


	//----- nvinfo : EIATTR_REGCOUNT
	.align		4
        /*0000*/ 	.byte	0x04, 0x2f
        /*0002*/ 	.short	(.L_1 - .L_0)
	.align		4
.L_0:
        /*0004*/ 	.word	index@(_Z12findClustersPdS_Piiii)
        /*0008*/ 	.word	0x00000019


	//----- nvinfo : EIATTR_FRAME_SIZE
	.align		4
.L_1:
        /*000c*/ 	.byte	0x04, 0x11
        /*000e*/ 	.short	(.L_3 - .L_2)
	.align		4
.L_2:
        /*0010*/ 	.word	index@($__internal_1_$__cuda_sm20_sqrt_rn_f32_slowpath)
        /*0014*/ 	.word	0x00000000


	//----- nvinfo : EIATTR_FRAME_SIZE
	.align		4
.L_3:
        /*0018*/ 	.byte	0x04, 0x11
        /*001a*/ 	.short	(.L_5 - .L_4)
	.align		4
.L_4:
        /*001c*/ 	.word	index@(_Z12findClustersPdS_Piiii)
        /*0020*/ 	.word	0x00000000


	//----- nvinfo : EIATTR_REGCOUNT
	.align		4
.L_5:
        /*0024*/ 	.byte	0x04, 0x2f
        /*0026*/ 	.short	(.L_7 - .L_6)
	.align		4
.L_6:
        /*0028*/ 	.word	index@(_Z22calculateClusterCenterPdPiS_iii)
        /*002c*/ 	.word	0x00000020


	//----- nvinfo : EIATTR_FRAME_SIZE
	.align		4
.L_7:
        /*0030*/ 	.byte	0x04, 0x11
        /*0032*/ 	.short	(.L_9 - .L_8)
	.align		4
.L_8:
        /*0034*/ 	.word	index@($__internal_0_$__cuda_sm20_div_rn_f64_full)
        /*0038*/ 	.word	0x00000000


	//----- nvinfo : EIATTR_FRAME_SIZE
	.align		4
.L_9:
        /*003c*/ 	.byte	0x04, 0x11
        /*003e*/ 	.short	(.L_11 - .L_10)
	.align		4
.L_10:
        /*0040*/ 	.word	index@(_Z22calculateClusterCenterPdPiS_iii)
        /*0044*/ 	.word	0x00000000


	//----- nvinfo : EIATTR_MIN_STACK_SIZE
	.align		4
.L_11:
        /*0048*/ 	.byte	0x04, 0x12
        /*004a*/ 	.short	(.L_13 - .L_12)
	.align		4
.L_12:
        /*004c*/ 	.word	index@(_Z22calculateClusterCenterPdPiS_iii)
        /*0050*/ 	.word	0x00000000


	//----- nvinfo : EIATTR_MIN_STACK_SIZE
	.align		4
.L_13:
        /*0054*/ 	.byte	0x04, 0x12
        /*0056*/ 	.short	(.L_15 - .L_14)
	.align		4
.L_14:
        /*0058*/ 	.word	index@(_Z12findClustersPdS_Piiii)
        /*005c*/ 	.word	0x00000000
.L_15:


//--------------------- .nv.compat                --------------------------
	.section	.nv.compat,"",@"SHT_CUDA_COMPAT_INFO"
	.align	4
        /*0000*/ 	.byte	0x02, 0x09, 0x00, 0x00, 0x02, 0x02, 0x01, 0x00, 0x02, 0x05, 0x05, 0x00, 0x03, 0x07, 0x01, 0x01
        /*0010*/ 	.byte	0x02, 0x03, 0x00, 0x00, 0x02, 0x06, 0x01, 0x00, 0x04, 0x0b, 0x08, 0x00, 0x01, 0x00, 0x00, 0x00
        /*0020*/ 	.byte	0x00, 0x00, 0x00, 0x00


//--------------------- .nv.info._Z22calculateClusterCenterPdPiS_iii --------------------------
	.section	.nv.info._Z22calculateClusterCenterPdPiS_iii,"",@"SHT_CUDA_INFO"
	.sectionflags	@""
	.align	4


	//----- nvinfo : EIATTR_CUDA_API_VERSION
	.align		4
        /*0000*/ 	.byte	0x04, 0x37
        /*0002*/ 	.short	(.L_17 - .L_16)
.L_16:
        /*0004*/ 	.word	0x00000082


	//----- nvinfo : EIATTR_KPARAM_INFO
	.align		4
.L_17:
        /*0008*/ 	.byte	0x04, 0x17
        /*000a*/ 	.short	(.L_19 - .L_18)
.L_18:
        /*000c*/ 	.word	0x00000000
        /*0010*/ 	.short	0x0005
        /*0012*/ 	.short	0x0020
        /*0014*/ 	.byte	0x00, 0xf0, 0x11, 0x00


	//----- nvinfo : EIATTR_KPARAM_INFO
	.align		4
.L_19:
        /*0018*/ 	.byte	0x04, 0x17
        /*001a*/ 	.short	(.L_21 - .L_20)
.L_20:
        /*001c*/ 	.word	0x00000000
        /*0020*/ 	.short	0x0004
        /*0022*/ 	.short	0x001c
        /*0024*/ 	.byte	0x00, 0xf0, 0x11, 0x00


	//----- nvinfo : EIATTR_KPARAM_INFO
	.align		4
.L_21:
        /*0028*/ 	.byte	0x04, 0x17
        /*002a*/ 	.short	(.L_23 - .L_22)
.L_22:
        /*002c*/ 	.word	0x00000000
        /*0030*/ 	.short	0x0003
        /*0032*/ 	.short	0x0018
        /*0034*/ 	.byte	0x00, 0xf0, 0x11, 0x00


	//----- nvinfo : EIATTR_KPARAM_INFO
	.align		4
.L_23:
        /*0038*/ 	.byte	0x04, 0x17
        /*003a*/ 	.short	(.L_25 - .L_24)
.L_24:
        /*003c*/ 	.word	0x00000000
        /*0040*/ 	.short	0x0002
        /*0042*/ 	.short	0x0010
        /*0044*/ 	.byte	0x00, 0xf5, 0x21, 0x00


	//----- nvinfo : EIATTR_KPARAM_INFO
	.align		4
.L_25:
        /*0048*/ 	.byte	0x04, 0x17
        /*004a*/ 	.short	(.L_27 - .L_26)
.L_26:
        /*004c*/ 	.word	0x00000000
        /*0050*/ 	.short	0x0001
        /*0052*/ 	.short	0x0008
        /*0054*/ 	.byte	0x00, 0xf5, 0x21, 0x00


	//----- nvinfo : EIATTR_KPARAM_INFO
	.align		4
.L_27:
        /*0058*/ 	.byte	0x04, 0x17
        /*005a*/ 	.short	(.L_29 - .L_28)
.L_28:
        /*005c*/ 	.word	0x00000000
        /*0060*/ 	.short	0x0000
        /*0062*/ 	.short	0x0000
        /*0064*/ 	.byte	0x00, 0xf5, 0x21, 0x00


	//----- nvinfo : EIATTR_SPARSE_MMA_MASK
	.align		4
.L_29:
        /*0068*/ 	.byte	0x03, 0x50
        /*006a*/ 	.short	0x0000


	//----- nvinfo : EIATTR_MAXREG_COUNT
	.align		4
        /*006c*/ 	.byte	0x03, 0x1b
        /*006e*/ 	.short	0x00ff


	//----- nvinfo : EIATTR_MERCURY_ISA_VERSION
	.align		4
        /*0070*/ 	.byte	0x03, 0x5f
        /*0072*/ 	.short	0x0101


	//----- nvinfo : EIATTR_VRC_CTA_INIT_COUNT
	.align		4
        /*0074*/ 	.byte	0x02, 0x4a
	.zero		1
	.zero		1


	//----- nvinfo : EIATTR_EXIT_INSTR_OFFSETS
	.align		4
        /*0078*/ 	.byte	0x04, 0x1c
        /*007a*/ 	.short	(.L_31 - .L_30)


	//   ....[0]....
.L_30:
        /*007c*/ 	.word	0x00000070


	//   ....[1]....
        /*0080*/ 	.word	0x00001690


	//   ....[2]....
        /*0084*/ 	.word	0x00002ee0


	//   ....[3]....
        /*0088*/ 	.word	0x00003b80


	//   ....[4]....
        /*008c*/ 	.word	0x00004220


	//   ....[5]....
        /*0090*/ 	.word	0x00004430


	//----- nvinfo : EIATTR_CRS_STACK_SIZE
	.align		4
.L_31:
        /*0094*/ 	.byte	0x04, 0x1e
        /*0096*/ 	.short	(.L_33 - .L_32)
.L_32:
        /*0098*/ 	.word	0x00000000


	//----- nvinfo : EIATTR_CBANK_PARAM_SIZE
	.align		4
.L_33:
        /*009c*/ 	.byte	0x03, 0x19
        /*009e*/ 	.short	0x0024


	//----- nvinfo : EIATTR_PARAM_CBANK
	.align		4
        /*00a0*/ 	.byte	0x04, 0x0a
        /*00a2*/ 	.short	(.L_35 - .L_34)
	.align		4
.L_34:
        /*00a4*/ 	.word	index@(.nv.constant0._Z22calculateClusterCenterPdPiS_iii)
        /*00a8*/ 	.short	0x0380
        /*00aa*/ 	.short	0x0024


	//----- nvinfo : EIATTR_SW_WAR
	.align		4
.L_35:
        /*00ac*/ 	.byte	0x04, 0x36
        /*00ae*/ 	.short	(.L_37 - .L_36)
.L_36:
        /*00b0*/ 	.word	0x00000008
.L_37:


//--------------------- .nv.info._Z12findClustersPdS_Piiii --------------------------
	.section	.nv.info._Z12findClustersPdS_Piiii,"",@"SHT_CUDA_INFO"
	.sectionflags	@""
	.align	4


	//----- nvinfo : EIATTR_CUDA_API_VERSION
	.align		4
        /*0000*/ 	.byte	0x04, 0x37
        /*0002*/ 	.short	(.L_39 - .L_38)
.L_38:
        /*0004*/ 	.word	0x00000082


	//----- nvinfo : EIATTR_KPARAM_INFO
	.align		4
.L_39:
        /*0008*/ 	.byte	0x04, 0x17
        /*000a*/ 	.short	(.L_41 - .L_40)
.L_40:
        /*000c*/ 	.word	0x00000000
        /*0010*/ 	.short	0x0005
        /*0012*/ 	.short	0x0020
        /*0014*/ 	.byte	0x00, 0xf0, 0x11, 0x00


	//----- nvinfo : EIATTR_KPARAM_INFO
	.align		4
.L_41:
        /*0018*/ 	.byte	0x04, 0x17
        /*001a*/ 	.short	(.L_43 - .L_42)
.L_42:
        /*001c*/ 	.word	0x00000000
        /*0020*/ 	.short	0x0004
        /*0022*/ 	.short	0x001c
        /*0024*/ 	.byte	0x00, 0xf0, 0x11, 0x00


	//----- nvinfo : EIATTR_KPARAM_INFO
	.align		4
.L_43:
        /*0028*/ 	.byte	0x04, 0x17
        /*002a*/ 	.short	(.L_45 - .L_44)
.L_44:
        /*002c*/ 	.word	0x00000000
        /*0030*/ 	.short	0x0003
        /*0032*/ 	.short	0x0018
        /*0034*/ 	.byte	0x00, 0xf0, 0x11, 0x00


	//----- nvinfo : EIATTR_KPARAM_INFO
	.align		4
.L_45:
        /*0038*/ 	.byte	0x04, 0x17
        /*003a*/ 	.short	(.L_47 - .L_46)
.L_46:
        /*003c*/ 	.word	0x00000000
        /*0040*/ 	.short	0x0002
        /*0042*/ 	.short	0x0010
        /*0044*/ 	.byte	0x00, 0xf5, 0x21, 0x00


	//----- nvinfo : EIATTR_KPARAM_INFO
	.align		4
.L_47:
        /*0048*/ 	.byte	0x04, 0x17
        /*004a*/ 	.short	(.L_49 - .L_48)
.L_48:
        /*004c*/ 	.word	0x00000000
        /*0050*/ 	.short	0x0001
        /*0052*/ 	.short	0x0008
        /*0054*/ 	.byte	0x00, 0xf5, 0x21, 0x00


	//----- nvinfo : EIATTR_KPARAM_INFO
	.align		4
.L_49:
        /*0058*/ 	.byte	0x04, 0x17
        /*005a*/ 	.short	(.L_51 - .L_50)
.L_50:
        /*005c*/ 	.word	0x00000000
        /*0060*/ 	.short	0x0000
        /*0062*/ 	.short	0x0000
        /*0064*/ 	.byte	0x00, 0xf5, 0x21, 0x00


	//----- nvinfo : EIATTR_SPARSE_MMA_MASK
	.align		4
.L_51:
        /*0068*/ 	.byte	0x03, 0x50
        /*006a*/ 	.short	0x0000


	//----- nvinfo : EIATTR_MAXREG_COUNT
	.align		4
        /*006c*/ 	.byte	0x03, 0x1b
        /*006e*/ 	.short	0x00ff


	//----- nvinfo : EIATTR_MERCURY_ISA_VERSION
	.align		4
        /*0070*/ 	.byte	0x03, 0x5f
        /*0072*/ 	.short	0x0101


	//----- nvinfo : EIATTR_VRC_CTA_INIT_COUNT
	.align		4
        /*0074*/ 	.byte	0x02, 0x4a
	.zero		1
	.zero		1


	//----- nvinfo : EIATTR_EXIT_INSTR_OFFSETS
	.align		4
        /*0078*/ 	.byte	0x04, 0x1c
        /*007a*/ 	.short	(.L_53 - .L_52)


	//   ....[0]....
.L_52:
        /*007c*/ 	.word	0x00000070


	//   ....[1]....
        /*0080*/ 	.word	0x000011f0


	//----- nvinfo : EIATTR_CRS_STACK_SIZE
	.align		4
.L_53:
        /*0084*/ 	.byte	0x04, 0x1e
        /*0086*/ 	.short	(.L_55 - .L_54)
.L_54:
        /*0088*/ 	.word	0x00000000


	//----- nvinfo : EIATTR_CBANK_PARAM_SIZE
	.align		4
.L_55:
        /*008c*/ 	.byte	0x03, 0x19
        /*008e*/ 	.short	0x0024


	//----- nvinfo : EIATTR_PARAM_CBANK
	.align		4
        /*0090*/ 	.byte	0x04, 0x0a
        /*0092*/ 	.short	(.L_57 - .L_56)
	.align		4
.L_56:
        /*0094*/ 	.word	index@(.nv.constant0._Z12findClustersPdS_Piiii)
        /*0098*/ 	.short	0x0380
        /*009a*/ 	.short	0x0024


	//----- nvinfo : EIATTR_SW_WAR
	.align		4
.L_57:
        /*009c*/ 	.byte	0x04, 0x36
        /*009e*/ 	.short	(.L_59 - .L_58)
.L_58:
        /*00a0*/ 	.word	0x00000008
.L_59:


//--------------------- .nv.callgraph             --------------------------
	.section	.nv.callgraph,"",@"SHT_CUDA_CALLGRAPH"
	.align	4
	.sectionentsize	8
	.align		4
        /*0000*/ 	.word	0x00000000
	.align		4
        /*0004*/ 	.word	0xffffffff
	.align		4
        /*0008*/ 	.word	0x00000000
	.align		4
        /*000c*/ 	.word	0xfffffffe
	.align		4
        /*0010*/ 	.word	0x00000000
	.align		4
        /*0014*/ 	.word	0xfffffffd
	.align		4
        /*0018*/ 	.word	0x00000000
	.align		4
        /*001c*/ 	.word	0xfffffffc


//--------------------- .text._Z22calculateClusterCenterPdPiS_iii --------------------------
	.section	.text._Z22calculateClusterCenterPdPiS_iii,"ax",@progbits
	.align	128
        .global         _Z22calculateClusterCenterPdPiS_iii
        .type           _Z22calculateClusterCenterPdPiS_iii,@function
        .size           _Z22calculateClusterCenterPdPiS_iii,(.L_x_108 - _Z22calculateClusterCenterPdPiS_iii)
        .other          _Z22calculateClusterCenterPdPiS_iii,@"STO_CUDA_ENTRY STV_DEFAULT"
_Z22calculateClusterCenterPdPiS_iii:
.text._Z22calculateClusterCenterPdPiS_iii:
[----:B------:R-:W-:Y:S01]  /*0000*/  LDC R1, c[0x0][0x37c] ;  /* 0x0000df00ff017b82 */ /* 0x000fe20000000800 */
[----:B------:R-:W0:Y:S07]  /*0010*/  S2R R3, SR_TID.X ;  /* 0x0000000000037919 */ /* 0x000e2e0000002100 */
[----:B------:R-:W0:Y:S01]  /*0020*/  S2UR UR4, SR_CTAID.X ;  /* 0x00000000000479c3 */ /* 0x000e220000002500 */
[----:B------:R-:W1:Y:S07]  /*0030*/  LDCU UR5, c[0x0][0x39c] ;  /* 0x00007380ff0577ac */ /* 0x000e6e0008000800 */
[----:B------:R-:W0:Y:S02]  /*0040*/  LDC R0, c[0x0][0x360] ;  /* 0x0000d800ff007b82 */ /* 0x000e240000000800 */
[----:B0-----:R-:W-:-:S05]  /*0050*/  IMAD R0, R0, UR4, R3 ;  /* 0x0000000400007c24 */ /* 0x001fca000f8e0203 */
[----:B-1----:R-:W-:-:S13]  /*0060*/  ISETP.GE.AND P0, PT, R0, UR5, PT ;  /* 0x0000000500007c0c */ /* 0x002fda000bf06270 */
[----:B------:R-:W-:Y:S05]  /*0070*/  @P0 EXIT ;  /* 0x000000000000094d */ /* 0x000fea0003800000 */
[----:B------:R-:W0:Y:S01]  /*0080*/  LDCU UR4, c[0x0][0x3a0] ;  /* 0x00007400ff0477ac */ /* 0x000e220008000800 */
[----:B------:R-:W-:Y:S01]  /*0090*/  IMAD.MOV.U32 R12, RZ, RZ, RZ ;  /* 0x000000ffff0c7224 */ /* 0x000fe200078e00ff */
[----:B------:R-:W1:Y:S01]  /*00a0*/  LDCU.64 UR10, c[0x0][0x358] ;  /* 0x00006b00ff0a77ac */ /* 0x000e620008000a00 */
[----:B0-----:R-:W-:-:S09]  /*00b0*/  UISETP.GE.AND UP0, UPT, UR4, 0x1, UPT ;  /* 0x000000010400788c */ /* 0x001fd2000bf06270 */
[----:B-1----:R-:W-:Y:S05]  /*00c0*/  BRA.U !UP0, `(.L_x_0) ;  /* 0x0000001508647547 */ /* 0x002fea000b800000 */
[----:B------:R-:W0:Y:S02]  /*00d0*/  LDCU UR8, c[0x0][0x398] ;  /* 0x00007300ff0877ac */ /* 0x000e240008000800 */
[----:B0-----:R-:W-:-:S09]  /*00e0*/  UISETP.GE.AND UP0, UPT, UR8, 0x1, UPT ;  /* 0x000000010800788c */ /* 0x001fd2000bf06270 */
[----:B------:R-:W-:Y:S05]  /*00f0*/  BRA.U !UP0, `(.L_x_1) ;  /* 0x0000000908b47547 */ /* 0x000fea000b800000 */
[----:B------:R-:W-:Y:S02]  /*0100*/  ULOP3.LUT UR5, UR8, 0x7ffffff8, URZ, 0xc0, !UPT ;  /* 0x7ffffff808057892 */ /* 0x000fe4000f8ec0ff */
[----:B------:R-:W-:Y:S01]  /*0110*/  IMAD R2, R0, UR8, RZ ;  /* 0x0000000800027c24 */ /* 0x000fe2000f8e02ff */
[----:B------:R-:W-:Y:S01]  /*0120*/  ULOP3.LUT UR7, UR8, 0x7, URZ, 0xc0, !UPT ;  /* 0x0000000708077892 */ /* 0x000fe2000f8ec0ff */
[----:B------:R-:W-:Y:S01]  /*0130*/  IMAD.MOV.U32 R3, RZ, RZ, RZ ;  /* 0x000000ffff037224 */ /* 0x000fe200078e00ff */
[----:B------:R-:W-:Y:S01]  /*0140*/  UIADD3 UR6, UPT, UPT, -UR5, URZ, URZ ;  /* 0x000000ff05067290 */ /* 0x000fe2000fffe1ff */
[----:B------:R-:W-:-:S11]  /*0150*/  IMAD.MOV.U32 R12, RZ, RZ, RZ ;  /* 0x000000ffff0c7224 */ /* 0x000fd600078e00ff */
.L_x_9:
[----:B0---4-:R-:W0:Y:S02]  /*0160*/  LDC.64 R4, c[0x0][0x388] ;  /* 0x0000e200ff047b82 */ /* 0x011e240000000a00 */
[----:B0-----:R-:W-:-:S06]  /*0170*/  IMAD.WIDE.U32 R4, R3, 0x4, R4 ;  /* 0x0000000403047825 */ /* 0x001fcc00078e0004 */
[----:B------:R-:W2:Y:S01]  /*0180*/  LDG.E R5, desc[UR10][R4.64] ;  /* 0x0000000a04057981 */ /* 0x000ea2000c1e1900 */
[----:B------:R-:W-:Y:S01]  /*0190*/  BSSY.RECONVERGENT B0, `(.L_x_2) ;  /* 0x000009e000007945 */ /* 0x000fe20003800200 */
[----:B--2---:R-:W-:-:S13]  /*01a0*/  ISETP.NE.AND P0, PT, R5, R0, PT ;  /* 0x000000000500720c */ /* 0x004fda0003f05270 */
[----:B-1-3--:R-:W-:Y:S05]  /*01b0*/  @P0 BRA `(.L_x_3) ;  /* 0x00000008006c0947 */ /* 0x00afea0003800000 */
[----:B------:R-:W0:Y:S02]  /*01c0*/  LDCU UR4, c[0x0][0x398] ;  /* 0x00007300ff0477ac */ /* 0x000e240008000800 */
[----:B0-----:R-:W-:Y:S02]  /*01d0*/  UISETP.GE.U32.AND UP0, UPT, UR4, 0x8, UPT ;  /* 0x000000080400788c */ /* 0x001fe4000bf06070 */
[----:B------:R-:W-:Y:S01]  /*01e0*/  IMAD R4, R3, UR4, RZ ;  /* 0x0000000403047c24 */ /* 0x000fe2000f8e02ff */
[----:B------:R-:W-:-:S06]  /*01f0*/  UMOV UR4, URZ ;  /* 0x000000ff00047c82 */ /* 0x000fcc0008000000 */
[----:B------:R-:W-:Y:S05]  /*0200*/  BRA.U !UP0, `(.L_x_4) ;  /* 0x0000000108f87547 */ /* 0x000fea000b800000 */
[----:B------:R-:W-:Y:S01]  /*0210*/  IMAD.MOV.U32 R10, RZ, RZ, R2 ;  /* 0x000000ffff0a7224 */ /* 0x000fe200078e0002 */
[----:B------:R-:W-:Y:S01]  /*0220*/  MOV R5, R4 ;  /* 0x0000000400057202 */ /* 0x000fe20000000f00 */
[----:B------:R-:W-:-:S06]  /*0230*/  UMOV UR4, UR6 ;  /* 0x0000000600047c82 */ /* 0x000fcc0008000000 */
.L_x_5:
[----:B---3--:R-:W0:Y:S01]  /*0240*/  LDC.64 R6, c[0x0][0x390] ;  /* 0x0000e400ff067b82 */ /* 0x008e220000000a00 */
[----:B------:R-:W-:-:S07]  /*0250*/  ISETP.NE.AND P0, PT, R12, RZ, PT ;  /* 0x000000ff0c00720c */ /* 0x000fce0003f05270 */
[----:B------:R-:W1:Y:S01]  /*0260*/  LDC.64 R8, c[0x0][0x380] ;  /* 0x0000e000ff087b82 */ /* 0x000e620000000a00 */
[----:B0-----:R-:W-:-:S05]  /*0270*/  IMAD.WIDE R6, R10, 0x8, R6 ;  /* 0x000000080a067825 */ /* 0x001fca00078e0206 */
[----:B------:R-:W2:Y:S01]  /*0280*/  @P0 LDG.E.64 R14, desc[UR10][R6.64] ;  /* 0x0000000a060e0981 */ /* 0x000ea2000c1e1b00 */
[----:B-1----:R-:W-:-:S03]  /*0290*/  IMAD.WIDE.U32 R8, R5, 0x8, R8 ;  /* 0x0000000805087825 */ /* 0x002fc600078e0008 */
[----:B------:R-:W-:Y:S04]  /*02a0*/  @!P0 STG.E.64 desc[UR10][R6.64], RZ ;  /* 0x000000ff06008986 */ /* 0x000fe8000c101b0a */
[----:B------:R-:W2:Y:S01]  /*02b0*/  LDG.E.64 R16, desc[UR10][R8.64] ;  /* 0x0000000a08107981 */ /* 0x000ea2000c1e1b00 */
[----:B------:R-:W-:-:S06]  /*02c0*/  @!P0 CS2R R14, SRZ ;  /* 0x00000000000e8805 */ /* 0x000fcc000001ff00 */
[----:B--2---:R-:W-:Y:S01]  /*02d0*/  DADD R14, R16, R14 ;  /* 0x00000000100e7229 */ /* 0x004fe2000000000e */
[----:B------:R-:W2:Y:S04]  /*02e0*/  @P0 LDG.E.64 R16, desc[UR10][R6.64+0x8] ;  /* 0x0000080a06100981 */ /* 0x000ea8000c1e1b00 */
[----:B------:R-:W-:Y:S04]  /*02f0*/  @!P0 STG.E.64 desc[UR10][R6.64+0x8], RZ ;  /* 0x000008ff06008986 */ /* 0x000fe8000c101b0a */
[----:B------:R0:W-:Y:S04]  /*0300*/  STG.E.64 desc[UR10][R6.64], R14 ;  /* 0x0000000e06007986 */ /* 0x0001e8000c101b0a */
        /* <DEDUP_REMOVED lines=12> */
[----:B0-----:R-:W2:Y:S01]  /*03d0*/  LDG.E.64 R14, desc[UR10][R8.64+0x18] ;  /* 0x0000180a080e7981 */ /* 0x001ea2000c1e1b00 */
[----:B------:R-:W-:-:S06]  /*03e0*/  @!P0 CS2R R20, SRZ ;  /* 0x0000000000148805 */ /* 0x000fcc000001ff00 */
[----:B--2---:R-:W-:Y:S01]  /*03f0*/  DADD R14, R14, R20 ;  /* 0x000000000e0e7229 */ /* 0x004fe20000000014 */
[----:B------:R-:W2:Y:S04]  /*0400*/  @P0 LDG.E.64 R20, desc[UR10][R6.64+0x20] ;  /* 0x0000200a06140981 */ /* 0x000ea8000c1e1b00 */
[----:B------:R-:W-:Y:S04]  /*0410*/  @!P0 STG.E.64 desc[UR10][R6.64+0x20], RZ ;  /* 0x000020ff06008986 */ /* 0x000fe8000c101b0a */
[----:B------:R0:W-:Y:S04]  /*0420*/  STG.E.64 desc[UR10][R6.64+0x18], R14 ;  /* 0x0000180e06007986 */ /* 0x0001e8000c101b0a */
[----:B-1----:R-:W2:Y:S01]  /*0430*/  LDG.E.64 R16, desc[UR10][R8.64+0x20] ;  /* 0x0000200a08107981 */ /* 0x002ea2000c1e1b00 */
[----:B------:R-:W-:-:S06]  /*0440*/  @!P0 CS2R R20, SRZ ;  /* 0x0000000000148805 */ /* 0x000fcc000001ff00 */
[----:B--2---:R-:W-:Y:S01]  /*0450*/  DADD R16, R16, R20 ;  /* 0x0000000010107229 */ /* 0x004fe20000000014 */
[----:B------:R-:W2:Y:S04]  /*0460*/  @P0 LDG.E.64 R20, desc[UR10][R6.64+0x28] ;  /* 0x0000280a06140981 */ /* 0x000ea8000c1e1b00 */
[----:B------:R-:W-:Y:S04]  /*0470*/  @!P0 STG.E.64 desc[UR10][R6.64+0x28], RZ ;  /* 0x000028ff06008986 */ /* 0x000fe8000c101b0a */
[----:B------:R1:W-:Y:S04]  /*0480*/  STG.E.64 desc[UR10][R6.64+0x20], R16 ;  /* 0x0000201006007986 */ /* 0x0003e8000c101b0a */
[----:B---3--:R-:W2:Y:S01]  /*0490*/  LDG.E.64 R18, desc[UR10][R8.64+0x28] ;  /* 0x0000280a08127981 */ /* 0x008ea2000c1e1b00 */
[----:B------:R-:W-:-:S06]  /*04a0*/  @!P0 CS2R R20, SRZ ;  /* 0x0000000000148805 */ /* 0x000fcc000001ff00 */
[----:B--2---:R-:W-:Y:S01]  /*04b0*/  DADD R18, R18, R20 ;  /* 0x0000000012127229 */ /* 0x004fe20000000014 */
[----:B------:R-:W2:Y:S04]  /*04c0*/  @P0 LDG.E.64 R20, desc[UR10][R6.64+0x30] ;  /* 0x0000300a06140981 */ /* 0x000ea8000c1e1b00 */
[----:B------:R3:W-:Y:S04]  /*04d0*/  @!P0 STG.E.64 desc[UR10][R6.64+0x30], RZ ;  /* 0x000030ff06008986 */ /* 0x0007e8000c101b0a */
[----:B------:R3:W-:Y:S04]  /*04e0*/  STG.E.64 desc[UR10][R6.64+0x28], R18 ;  /* 0x0000281206007986 */ /* 0x0007e8000c101b0a */
[----:B0-----:R-:W2:Y:S01]  /*04f0*/  LDG.E.64 R14, desc[UR10][R8.64+0x30] ;  /* 0x0000300a080e7981 */ /* 0x001ea2000c1e1b00 */
[----:B------:R-:W-:-:S06]  /*0500*/  @!P0 CS2R R20, SRZ ;  /* 0x0000000000148805 */ /* 0x000fcc000001ff00 */
[----:B--2---:R-:W-:Y:S01]  /*0510*/  DADD R14, R14, R20 ;  /* 0x000000000e0e7229 */ /* 0x004fe20000000014 */
[----:B------:R-:W2:Y:S04]  /*0520*/  @P0 LDG.E.64 R20, desc[UR10][R6.64+0x38] ;  /* 0x0000380a06140981 */ /* 0x000ea8000c1e1b00 */
[----:B------:R3:W-:Y:S04]  /*0530*/  @!P0 STG.E.64 desc[UR10][R6.64+0x38], RZ ;  /* 0x000038ff06008986 */ /* 0x0007e8000c101b0a */
[----:B------:R3:W-:Y:S04]  /*0540*/  STG.E.64 desc[UR10][R6.64+0x30], R14 ;  /* 0x0000300e06007986 */ /* 0x0007e8000c101b0a */
[----:B-1----:R-:W2:Y:S01]  /*0550*/  LDG.E.64 R16, desc[UR10][R8.64+0x38] ;  /* 0x0000380a08107981 */ /* 0x002ea2000c1e1b00 */
[----:B------:R-:W-:Y:S01]  /*0560*/  UIADD3 UR4, UPT, UPT, UR4, 0x8, URZ ;  /* 0x0000000804047890 */ /* 0x000fe2000fffe0ff */
[----:B------:R-:W-:-:S02]  /*0570*/  VIADD R10, R10, 0x8 ;  /* 0x000000080a0a7836 */ /* 0x000fc40000000000 */
[----:B------:R-:W-:Y:S01]  /*0580*/  VIADD R5, R5, 0x8 ;  /* 0x0000000805057836 */ /* 0x000fe20000000000 */
[----:B------:R-:W-:Y:S01]  /*0590*/  UISETP.NE.AND UP0, UPT, UR4, URZ, UPT ;  /* 0x000000ff0400728c */ /* 0x000fe2000bf05270 */
[----:B------:R-:W-:-:S06]  /*05a0*/  @!P0 CS2R R20, SRZ ;  /* 0x0000000000148805 */ /* 0x000fcc000001ff00 */
[----:B--2---:R-:W-:-:S07]  /*05b0*/  DADD R16, R16, R20 ;  /* 0x0000000010107229 */ /* 0x004fce0000000014 */
[----:B------:R3:W-:Y:S01]  /*05c0*/  STG.E.64 desc[UR10][R6.64+0x38], R16 ;  /* 0x0000381006007986 */ /* 0x0007e2000c101b0a */
[----:B------:R-:W-:Y:S05]  /*05d0*/  BRA.U UP0, `(.L_x_5) ;  /* 0xfffffffd00187547 */ /* 0x000fea000b83ffff */
[----:B------:R-:W-:-:S05]  /*05e0*/  UMOV UR4, UR5 ;  /* 0x0000000500047c82 */ /* 0x000fca0008000000 */
.L_x_4:
[----:B------:R-:W-:-:S09]  /*05f0*/  UISETP.NE.AND UP0, UPT, UR7, URZ, UPT ;  /* 0x000000ff0700728c */ /* 0x000fd2000bf05270 */
[----:B------:R-:W-:Y:S05]  /*0600*/  BRA.U !UP0, `(.L_x_6) ;  /* 0x0000000508547547 */ /* 0x000fea000b800000 */
[----:B------:R-:W0:Y:S01]  /*0610*/  LDCU UR12, c[0x0][0x398] ;  /* 0x00007300ff0c77ac */ /* 0x000e220008000800 */
[----:B------:R-:W-:-:S04]  /*0620*/  UIADD3 UR8, UPT, UPT, UR7, -0x1, URZ ;  /* 0xffffffff07087890 */ /* 0x000fc8000fffe0ff */
[----:B------:R-:W-:Y:S02]  /*0630*/  UISETP.GE.U32.AND UP0, UPT, UR8, 0x3, UPT ;  /* 0x000000030800788c */ /* 0x000fe4000bf06070 */
[----:B0-----:R-:W-:-:S07]  /*0640*/  ULOP3.LUT UP1, UR9, UR12, 0x3, URZ, 0xc0, !UPT ;  /* 0x000000030c097892 */ /* 0x001fce000f82c0ff */
[----:B------:R-:W-:Y:S05]  /*0650*/  BRA.U !UP0, `(.L_x_7) ;  /* 0x0000000108947547 */ /* 0x000fea000b800000 */
[----:B---3--:R-:W0:Y:S01]  /*0660*/  LDC.64 R6, c[0x0][0x390] ;  /* 0x0000e400ff067b82 */ /* 0x008e220000000a00 */
[----:B------:R-:W-:Y:S01]  /*0670*/  ISETP.NE.AND P1, PT, R12, RZ, PT ;  /* 0x000000ff0c00720c */ /* 0x000fe20003f25270 */
[----:B------:R-:W-:-:S06]  /*0680*/  VIADD R5, R2, UR4 ;  /* 0x0000000402057c36 */ /* 0x000fcc0008000000 */
[----:B------:R-:W1:Y:S08]  /*0690*/  LDC.64 R14, c[0x0][0x380] ;  /* 0x0000e000ff0e7b82 */ /* 0x000e700000000a00 */
[----:B------:R-:W2:Y:S01]  /*06a0*/  LDC.64 R8, c[0x0][0x380] ;  /* 0x0000e000ff087b82 */ /* 0x000ea20000000a00 */
[----:B0-----:R-:W-:-:S04]  /*06b0*/  IMAD.WIDE R6, R5, 0x8, R6 ;  /* 0x0000000805067825 */ /* 0x001fc800078e0206 */
[C---:B------:R-:W-:Y:S01]  /*06c0*/  VIADD R5, R4.reuse, UR4 ;  /* 0x0000000404057c36 */ /* 0x040fe20008000000 */
[----:B------:R-:W3:Y:S03]  /*06d0*/  @P1 LDG.E.64 R10, desc[UR10][R6.64] ;  /* 0x0000000a060a1981 */ /* 0x000ee6000c1e1b00 */
[----:B-1----:R-:W-:Y:S01]  /*06e0*/  IMAD.WIDE.U32 R14, R5, 0x8, R14 ;  /* 0x00000008050e7825 */ /* 0x002fe200078e000e */
[----:B------:R-:W-:Y:S05]  /*06f0*/  @!P1 STG.E.64 desc[UR10][R6.64], RZ ;  /* 0x000000ff06009986 */ /* 0x000fea000c101b0a */
[----:B------:R-:W3:Y:S01]  /*0700*/  LDG.E.64 R14, desc[UR10][R14.64] ;  /* 0x0000000a0e0e7981 */ /* 0x000ee2000c1e1b00 */
[----:B------:R-:W-:-:S04]  /*0710*/  IADD3 R5, P0, PT, R4, UR4, RZ ;  /* 0x0000000404057c10 */ /* 0x000fc8000ff1e0ff */
[----:B------:R-:W-:Y:S02]  /*0720*/  IADD3.X R16, PT, PT, RZ, RZ, RZ, P0, !PT ;  /* 0x000000ffff107210 */ /* 0x000fe400007fe4ff */
[----:B--2---:R-:W-:-:S04]  /*0730*/  LEA R8, P0, R5, R8, 0x3 ;  /* 0x0000000805087211 */ /* 0x004fc800078018ff */
[----:B------:R-:W-:Y:S02]  /*0740*/  LEA.HI.X R9, R5, R9, R16, 0x3, P0 ;  /* 0x0000000905097211 */ /* 0x000fe400000f1c10 */
[----:B------:R-:W2:Y:S04]  /*0750*/  @P1 LDG.E.64 R16, desc[UR10][R6.64+0x8] ;  /* 0x0000080a06101981 */ /* 0x000ea8000c1e1b00 */
[----:B------:R-:W-:Y:S01]  /*0760*/  @!P1 STG.E.64 desc[UR10][R6.64+0x8], RZ ;  /* 0x000008ff06009986 */ /* 0x000fe2000c101b0a */
[----:B------:R-:W-:-:S06]  /*0770*/  @!P1 CS2R R10, SRZ ;  /* 0x00000000000a9805 */ /* 0x000fcc000001ff00 */
[----:B---3--:R-:W-:-:S07]  /*0780*/  DADD R10, R14, R10 ;  /* 0x000000000e0a7229 */ /* 0x008fce000000000a */
[----:B------:R0:W-:Y:S04]  /*0790*/  STG.E.64 desc[UR10][R6.64], R10 ;  /* 0x0000000a06007986 */ /* 0x0001e8000c101b0a */
[----:B------:R-:W2:Y:S01]  /*07a0*/  LDG.E.64 R14, desc[UR10][R8.64+0x8] ;  /* 0x0000080a080e7981 */ /* 0x000ea2000c1e1b00 */
[----:B------:R-:W-:-:S06]  /*07b0*/  @!P1 CS2R R16, SRZ ;  /* 0x0000000000109805 */ /* 0x000fcc000001ff00 */
[----:B--2---:R-:W-:Y:S01]  /*07c0*/  DADD R14, R14, R16 ;  /* 0x000000000e0e7229 */ /* 0x004fe20000000010 */
[----:B------:R-:W2:Y:S04]  /*07d0*/  @P1 LDG.E.64 R16, desc[UR10][R6.64+0x10] ;  /* 0x0000100a06101981 */ /* 0x000ea8000c1e1b00 */
[----:B------:R1:W-:Y:S04]  /*07e0*/  @!P1 STG.E.64 desc[UR10][R6.64+0x10], RZ ;  /* 0x000010ff06009986 */ /* 0x0003e8000c101b0a */
[----:B------:R1:W-:Y:S04]  /*07f0*/  STG.E.64 desc[UR10][R6.64+0x8], R14 ;  /* 0x0000080e06007986 */ /* 0x0003e8000c101b0a */
[----:B------:R-:W2:Y:S01]  /*0800*/  LDG.E.64 R18, desc[UR10][R8.64+0x10] ;  /* 0x0000100a08127981 */ /* 0x000ea2000c1e1b00 */
[----:B------:R-:W-:-:S06]  /*0810*/  @!P1 CS2R R16, SRZ ;  /* 0x0000000000109805 */ /* 0x000fcc000001ff00 */
[----:B--2---:R-:W-:Y:S01]  /*0820*/  DADD R16, R18, R16 ;  /* 0x0000000012107229 */ /* 0x004fe20000000010 */
[----:B------:R-:W2:Y:S04]  /*0830*/  @P1 LDG.E.64 R18, desc[UR10][R6.64+0x18] ;  /* 0x0000180a06121981 */ /* 0x000ea8000c1e1b00 */
[----:B------:R1:W-:Y:S04]  /*0840*/  @!P1 STG.E.64 desc[UR10][R6.64+0x18], RZ ;  /* 0x000018ff06009986 */ /* 0x0003e8000c101b0a */
[----:B------:R1:W-:Y:S04]  /*0850*/  STG.E.64 desc[UR10][R6.64+0x10], R16 ;  /* 0x0000101006007986 */ /* 0x0003e8000c101b0a */
[----:B0-----:R-:W2:Y:S01]  /*0860*/  LDG.E.64 R10, desc[UR10][R8.64+0x18] ;  /* 0x0000180a080a7981 */ /* 0x001ea2000c1e1b00 */
[----:B------:R-:W-:Y:S01]  /*0870*/  UIADD3 UR4, UPT, UPT, UR4, 0x4, URZ ;  /* 0x0000000404047890 */ /* 0x000fe2000fffe0ff */
[----:B------:R-:W-:-:S06]  /*0880*/  @!P1 CS2R R18, SRZ ;  /* 0x0000000000129805 */ /* 0x000fcc000001ff00 */
[----:B--2---:R-:W-:-:S07]  /*0890*/  DADD R10, R10, R18 ;  /* 0x000000000a0a7229 */ /* 0x004fce0000000012 */
[----:B------:R1:W-:Y:S04]  /*08a0*/  STG.E.64 desc[UR10][R6.64+0x18], R10 ;  /* 0x0000180a06007986 */ /* 0x0003e8000c101b0a */
.L_x_7:
[----:B------:R-:W-:Y:S05]  /*08b0*/  BRA.U !UP1, `(.L_x_6) ;  /* 0x0000000109a87547 */ /* 0x000fea000b800000 */
[----:B------:R-:W-:Y:S02]  /*08c0*/  UISETP.NE.AND UP0, UPT, UR9, 0x1, UPT ;  /* 0x000000010900788c */ /* 0x000fe4000bf05270 */
[----:B------:R-:W-:-:S07]  /*08d0*/  ULOP3.LUT UP1, URZ, UR12, 0x1, URZ, 0xc0, !UPT ;  /* 0x000000010cff7892 */ /* 0x000fce000f82c0ff */
[----:B------:R-:W-:Y:S05]  /*08e0*/  BRA.U !UP0, `(.L_x_8) ;  /* 0x0000000108647547 */ /* 0x000fea000b800000 */
[----:B-1-3--:R-:W0:Y:S01]  /*08f0*/  LDC.64 R6, c[0x0][0x390] ;  /* 0x0000e400ff067b82 */ /* 0x00ae220000000a00 */
[----:B------:R-:W-:Y:S01]  /*0900*/  ISETP.NE.AND P0, PT, R12, RZ, PT ;  /* 0x000000ff0c00720c */ /* 0x000fe20003f05270 */
[----:B------:R-:W-:Y:S02]  /*0910*/  VIADD R5, R2, UR4 ;  /* 0x0000000402057c36 */ /* 0x000fe40008000000 */
[----:B------:R-:W-:-:S04]  /*0920*/  VIADD R15, R4, UR4 ;  /* 0x00000004040f7c36 */ /* 0x000fc80008000000 */
[----:B------:R-:W1:Y:S08]  /*0930*/  LDC.64 R10, c[0x0][0x380] ;  /* 0x0000e000ff0a7b82 */ /* 0x000e700000000a00 */
[----:B------:R-:W2:Y:S01]  /*0940*/  LDC.64 R16, c[0x0][0x380] ;  /* 0x0000e000ff107b82 */ /* 0x000ea20000000a00 */
[----:B0-----:R-:W-:-:S05]  /*0950*/  IMAD.WIDE R6, R5, 0x8, R6 ;  /* 0x0000000805067825 */ /* 0x001fca00078e0206 */
[----:B------:R-:W3:Y:S01]  /*0960*/  @P0 LDG.E.64 R8, desc[UR10][R6.64] ;  /* 0x0000000a06080981 */ /* 0x000ee2000c1e1b00 */
[----:B-1----:R-:W-:-:S03]  /*0970*/  IMAD.WIDE.U32 R14, R15, 0x8, R10 ;  /* 0x000000080f0e7825 */ /* 0x002fc600078e000a */
[----:B------:R0:W-:Y:S04]  /*0980*/  @!P0 STG.E.64 desc[UR10][R6.64], RZ ;  /* 0x000000ff06008986 */ /* 0x0001e8000c101b0a */
[----:B------:R-:W3:Y:S01]  /*0990*/  LDG.E.64 R10, desc[UR10][R14.64] ;  /* 0x0000000a0e0a7981 */ /* 0x000ee2000c1e1b00 */
[----:B------:R-:W-:-:S05]  /*09a0*/  IADD3 R5, P1, PT, R4, UR4, RZ ;  /* 0x0000000404057c10 */ /* 0x000fca000ff3e0ff */
[----:B------:R-:W-:Y:S01]  /*09b0*/  IMAD.X R18, RZ, RZ, RZ, P1 ;  /* 0x000000ffff127224 */ /* 0x000fe200008e06ff */
[----:B--2---:R-:W-:-:S04]  /*09c0*/  LEA R16, P1, R5, R16, 0x3 ;  /* 0x0000001005107211 */ /* 0x004fc800078218ff */
[----:B------:R-:W-:Y:S02]  /*09d0*/  LEA.HI.X R17, R5, R17, R18, 0x3, P1 ;  /* 0x0000001105117211 */ /* 0x000fe400008f1c12 */
[----:B------:R-:W-:-:S06]  /*09e0*/  @!P0 CS2R R8, SRZ ;  /* 0x0000000000088805 */ /* 0x000fcc000001ff00 */
[----:B---3--:R-:W-:Y:S01]  /*09f0*/  DADD R8, R10, R8 ;  /* 0x000000000a087229 */ /* 0x008fe20000000008 */
[----:B------:R-:W2:Y:S04]  /*0a00*/  @P0 LDG.E.64 R10, desc[UR10][R6.64+0x8] ;  /* 0x0000080a060a0981 */ /* 0x000ea8000c1e1b00 */
[----:B------:R0:W-:Y:S04]  /*0a10*/  @!P0 STG.E.64 desc[UR10][R6.64+0x8], RZ ;  /* 0x000008ff06008986 */ /* 0x0001e8000c101b0a */
[----:B------:R0:W-:Y:S04]  /*0a20*/  STG.E.64 desc[UR10][R6.64], R8 ;  /* 0x0000000806007986 */ /* 0x0001e8000c101b0a */
[----:B------:R-:W2:Y:S01]  /*0a30*/  LDG.E.64 R14, desc[UR10][R16.64+0x8] ;  /* 0x0000080a100e7981 */ /* 0x000ea2000c1e1b00 */
[----:B------:R-:W-:Y:S01]  /*0a40*/  UIADD3 UR4, UPT, UPT, UR4, 0x2, URZ ;  /* 0x0000000204047890 */ /* 0x000fe2000fffe0ff */
[----:B------:R-:W-:-:S06]  /*0a50*/  @!P0 CS2R R10, SRZ ;  /* 0x00000000000a8805 */ /* 0x000fcc000001ff00 */
[----:B--2---:R-:W-:-:S07]  /*0a60*/  DADD R10, R14, R10 ;  /* 0x000000000e0a7229 */ /* 0x004fce000000000a */
[----:B------:R0:W-:Y:S04]  /*0a70*/  STG.E.64 desc[UR10][R6.64+0x8], R10 ;  /* 0x0000080a06007986 */ /* 0x0001e8000c101b0a */
.L_x_8:
[----:B------:R-:W-:Y:S05]  /*0a80*/  BRA.U !UP1, `(.L_x_6) ;  /* 0x0000000109347547 */ /* 0x000fea000b800000 */
[----:B0-----:R-:W0:Y:S01]  /*0a90*/  LDC.64 R8, c[0x0][0x390] ;  /* 0x0000e400ff087b82 */ /* 0x001e220000000a00 */
[----:B------:R-:W-:Y:S01]  /*0aa0*/  ISETP.NE.AND P0, PT, R12, RZ, PT ;  /* 0x000000ff0c00720c */ /* 0x000fe20003f05270 */
[----:B------:R-:W-:Y:S01]  /*0ab0*/  VIADD R5, R2, UR4 ;  /* 0x0000000402057c36 */ /* 0x000fe20008000000 */
[----:B-1----:R-:W-:-:S05]  /*0ac0*/  IADD3 R11, PT, PT, R4, UR4, RZ ;  /* 0x00000004040b7c10 */ /* 0x002fca000fffe0ff */
[----:B---3--:R-:W1:Y:S01]  /*0ad0*/  LDC.64 R6, c[0x0][0x380] ;  /* 0x0000e000ff067b82 */ /* 0x008e620000000a00 */
[----:B0-----:R-:W-:-:S05]  /*0ae0*/  IMAD.WIDE R8, R5, 0x8, R8 ;  /* 0x0000000805087825 */ /* 0x001fca00078e0208 */
[----:B------:R-:W2:Y:S01]  /*0af0*/  @P0 LDG.E.64 R4, desc[UR10][R8.64] ;  /* 0x0000000a08040981 */ /* 0x000ea2000c1e1b00 */
[----:B-1----:R-:W-:-:S03]  /*0b00*/  IMAD.WIDE.U32 R6, R11, 0x8, R6 ;  /* 0x000000080b067825 */ /* 0x002fc600078e0006 */
[----:B------:R4:W-:Y:S04]  /*0b10*/  @!P0 STG.E.64 desc[UR10][R8.64], RZ ;  /* 0x000000ff08008986 */ /* 0x0009e8000c101b0a */
[----:B------:R-:W2:Y:S01]  /*0b20*/  LDG.E.64 R6, desc[UR10][R6.64] ;  /* 0x0000000a06067981 */ /* 0x000ea2000c1e1b00 */
[----:B------:R-:W-:-:S06]  /*0b30*/  @!P0 CS2R R4, SRZ ;  /* 0x0000000000048805 */ /* 0x000fcc000001ff00 */
[----:B--2---:R-:W-:-:S07]  /*0b40*/  DADD R4, R6, R4 ;  /* 0x0000000006047229 */ /* 0x004fce0000000004 */
[----:B------:R4:W-:Y:S04]  /*0b50*/  STG.E.64 desc[UR10][R8.64], R4 ;  /* 0x0000000408007986 */ /* 0x0009e8000c101b0a */
.L_x_6:
[----:B------:R-:W-:-:S07]  /*0b60*/  VIADD R12, R12, 0x1 ;  /* 0x000000010c0c7836 */ /* 0x000fce0000000000 */
.L_x_3:
[----:B------:R-:W-:Y:S05]  /*0b70*/  BSYNC.RECONVERGENT B0 ;  /* 0x0000000000007941 */ /* 0x000fea0003800200 */
.L_x_2:
[----:B------:R-:W2:Y:S01]  /*0b80*/  LDCU UR4, c[0x0][0x3a0] ;  /* 0x00007400ff0477ac */ /* 0x000ea20008000800 */
[----:B------:R-:W-:-:S05]  /*0b90*/  VIADD R3, R3, 0x1 ;  /* 0x0000000103037836 */ /* 0x000fca0000000000 */
[----:B--2---:R-:W-:-:S13]  /*0ba0*/  ISETP.NE.AND P0, PT, R3, UR4, PT ;  /* 0x0000000403007c0c */ /* 0x004fda000bf05270 */
[----:B------:R-:W-:Y:S05]  /*0bb0*/  @!P0 BRA `(.L_x_0) ;  /* 0x0000000800a88947 */ /* 0x000fea0003800000 */
[----:B------:R-:W-:Y:S05]  /*0bc0*/  BRA `(.L_x_9) ;  /* 0xfffffff400647947 */ /* 0x000fea000383ffff */
.L_x_1:
[----:B------:R-:W-:Y:S01]  /*0bd0*/  UISETP.GE.U32.AND UP0, UPT, UR4, 0x4, UPT ;  /* 0x000000040400788c */ /* 0x000fe2000bf06070 */
[----:B------:R-:W-:Y:S01]  /*0be0*/  IMAD.MOV.U32 R14, RZ, RZ, RZ ;  /* 0x000000ffff0e7224 */ /* 0x000fe200078e00ff */
[----:B------:R-:W-:Y:S01]  /*0bf0*/  ULOP3.LUT UR5, UR4, 0x3, URZ, 0xc0, !UPT ;  /* 0x0000000304057892 */ /* 0x000fe2000f8ec0ff */
[----:B------:R-:W-:-:S06]  /*0c00*/  IMAD.MOV.U32 R12, RZ, RZ, RZ ;  /* 0x000000ffff0c7224 */ /* 0x000fcc00078e00ff */
[----:B------:R-:W-:Y:S05]  /*0c10*/  BRA.U !UP0, `(.L_x_10) ;  /* 0x0000000908587547 */ /* 0x000fea000b800000 */
[----:B------:R-:W0:Y:S01]  /*0c20*/  LDC.64 R2, c[0x0][0x388] ;  /* 0x0000e200ff027b82 */ /* 0x000e220000000a00 */
[----:B------:R-:W-:Y:S01]  /*0c30*/  ULOP3.LUT UR4, UR4, 0x7ffffffc, URZ, 0xc0, !UPT ;  /* 0x7ffffffc04047892 */ /* 0x000fe2000f8ec0ff */
[----:B------:R-:W-:-:S03]  /*0c40*/  CS2R R12, SRZ ;  /* 0x00000000000c7805 */ /* 0x000fc6000001ff00 */
[----:B------:R-:W-:Y:S02]  /*0c50*/  UISETP.GT.AND UP0, UPT, UR4, URZ, UPT ;  /* 0x000000ff0400728c */ /* 0x000fe4000bf04270 */
[----:B------:R-:W-:-:S07]  /*0c60*/  MOV R14, UR4 ;  /* 0x00000004000e7c02 */ /* 0x000fce0008000f00 */
[----:B------:R-:W-:Y:S05]  /*0c70*/  BRA.U !UP0, `(.L_x_11) ;  /* 0x0000000508f07547 */ /* 0x000fea000b800000 */
[----:B------:R-:W-:Y:S01]  /*0c80*/  IMAD.IADD R4, R14, 0x1, -R13 ;  /* 0x000000010e047824 */ /* 0x000fe200078e0a0d */
[----:B------:R-:W-:-:S04]  /*0c90*/  PLOP3.LUT P0, PT, PT, PT, PT, 0x80, 0x8 ;  /* 0x000000000008781c */ /* 0x000fc80003f0f070 */
[----:B------:R-:W-:-:S13]  /*0ca0*/  ISETP.GT.AND P1, PT, R4, 0xc, PT ;  /* 0x0000000c0400780c */ /* 0x000fda0003f24270 */
[----:B------:R-:W-:Y:S05]  /*0cb0*/  @!P1 BRA `(.L_x_12) ;  /* 0x0000000400349947 */ /* 0x000fea0003800000 */
[----:B------:R-:W1:Y:S01]  /*0cc0*/  LDC.64 R4, c[0x0][0x388] ;  /* 0x0000e200ff047b82 */ /* 0x000e620000000a00 */
[----:B------:R-:W-:Y:S01]  /*0cd0*/  PLOP3.LUT P0, PT, PT, PT, PT, 0x8, 0x80 ;  /* 0x000000000080781c */ /* 0x000fe20003f0e170 */
[----:B------:R-:W-:-:S12]  /*0ce0*/  VIADD R16, R14, 0xfffffff4 ;  /* 0xfffffff40e107836 */ /* 0x000fd80000000000 */
.L_x_13:
[----:B-1----:R-:W-:-:S05]  /*0cf0*/  IMAD.WIDE.U32 R10, R13, 0x4, R4 ;  /* 0x000000040d0a7825 */ /* 0x002fca00078e0004 */
[----:B------:R-:W2:Y:S04]  /*0d00*/  LDG.E R15, desc[UR10][R10.64] ;  /* 0x0000000a0a0f7981 */ /* 0x000ea8000c1e1900 */
[----:B------:R-:W3:Y:S04]  /*0d10*/  LDG.E R19, desc[UR10][R10.64+0x4] ;  /* 0x0000040a0a137981 */ /* 0x000ee8000c1e1900 */
[----:B------:R-:W4:Y:S01]  /*0d20*/  LDG.E R21, desc[UR10][R10.64+0x8] ;  /* 0x0000080a0a157981 */ /* 0x000f22000c1e1900 */
[----:B------:R-:W-:-:S03]  /*0d30*/  VIADD R7, R13, 0x4 ;  /* 0x000000040d077836 */ /* 0x000fc60000000000 */
[----:B------:R1:W5:Y:S01]  /*0d40*/  LDG.E R17, desc[UR10][R10.64+0xc] ;  /* 0x00000c0a0a117981 */ /* 0x000362000c1e1900 */
[----:B------:R-:W-:-:S05]  /*0d50*/  IMAD.WIDE.U32 R6, R7, 0x4, R4 ;  /* 0x0000000407067825 */ /* 0x000fca00078e0004 */
[----:B------:R-:W5:Y:S04]  /*0d60*/  LDG.E R27, desc[UR10][R6.64] ;  /* 0x0000000a061b7981 */ /* 0x000f68000c1e1900 */
[----:B------:R-:W5:Y:S04]  /*0d70*/  LDG.E R25, desc[UR10][R6.64+0x4] ;  /* 0x0000040a06197981 */ /* 0x000f68000c1e1900 */
[----:B------:R-:W5:Y:S01]  /*0d80*/  LDG.E R23, desc[UR10][R6.64+0x8] ;  /* 0x0000080a06177981 */ /* 0x000f62000c1e1900 */
[----:B------:R-:W-:-:S03]  /*0d90*/  VIADD R9, R13, 0x8 ;  /* 0x000000080d097836 */ /* 0x000fc60000000000 */
[----:B------:R0:W5:Y:S01]  /*0da0*/  LDG.E R22, desc[UR10][R6.64+0xc] ;  /* 0x00000c0a06167981 */ /* 0x000162000c1e1900 */
[----:B------:R-:W-:-:S05]  /*0db0*/  IMAD.WIDE.U32 R8, R9, 0x4, R4 ;  /* 0x0000000409087825 */ /* 0x000fca00078e0004 */
[----:B------:R-:W5:Y:S04]  /*0dc0*/  LDG.E R20, desc[UR10][R8.64] ;  /* 0x0000000a08147981 */ /* 0x000f68000c1e1900 */
[----:B------:R-:W5:Y:S04]  /*0dd0*/  LDG.E R18, desc[UR10][R8.64+0x4] ;  /* 0x0000040a08127981 */ /* 0x000f68000c1e1900 */
[----:B------:R-:W5:Y:S01]  /*0de0*/  LDG.E R29, desc[UR10][R8.64+0x8] ;  /* 0x0000080a081d7981 */ /* 0x000f62000c1e1900 */
[----:B-1----:R-:W-:-:S05]  /*0df0*/  IADD3 R11, PT, PT, R13, 0xc, RZ ;  /* 0x0000000c0d0b7810 */ /* 0x002fca0007ffe0ff */
[----:B------:R-:W-:Y:S01]  /*0e00*/  IMAD.WIDE.U32 R10, R11, 0x4, R4 ;  /* 0x000000040b0a7825 */ /* 0x000fe200078e0004 */
[----:B------:R1:W5:Y:S04]  /*0e10*/  LDG.E R9, desc[UR10][R8.64+0xc] ;  /* 0x00000c0a08097981 */ /* 0x000368000c1e1900 */
[----:B------:R-:W5:Y:S04]  /*0e20*/  LDG.E R28, desc[UR10][R10.64] ;  /* 0x0000000a0a1c7981 */ /* 0x000f68000c1e1900 */
[----:B------:R-:W5:Y:S04]  /*0e30*/  LDG.E R26, desc[UR10][R10.64+0x4] ;  /* 0x0000040a0a1a7981 */ /* 0x000f68000c1e1900 */
[----:B------:R-:W5:Y:S04]  /*0e40*/  LDG.E R24, desc[UR10][R10.64+0x8] ;  /* 0x0000080a0a187981 */ /* 0x000f68000c1e1900 */
[----:B------:R-:W5:Y:S01]  /*0e50*/  LDG.E R7, desc[UR10][R10.64+0xc] ;  /* 0x00000c0a0a077981 */ /* 0x000f62000c1e1900 */
[----:B0-----:R-:W-:Y:S01]  /*0e60*/  VIADD R6, R12, 0x1 ;  /* 0x000000010c067836 */ /* 0x001fe20000000000 */
[----:B------:R-:W-:-:S02]  /*0e70*/  IADD3 R13, PT, PT, R13, 0x10, RZ ;  /* 0x000000100d0d7810 */ /* 0x000fc40007ffe0ff */
[-C--:B--2---:R-:W-:Y:S02]  /*0e80*/  ISETP.NE.AND P1, PT, R15, R0.reuse, PT ;  /* 0x000000000f00720c */ /* 0x084fe40003f25270 */
[----:B---3--:R-:W-:-:S11]  /*0e90*/  ISETP.NE.AND P2, PT, R19, R0, PT ;  /* 0x000000001300720c */ /* 0x008fd60003f45270 */
[----:B------:R-:W-:Y:S01]  /*0ea0*/  @P1 IMAD.MOV R6, RZ, RZ, R12 ;  /* 0x000000ffff061224 */ /* 0x000fe200078e020c */
[----:B----4-:R-:W-:-:S03]  /*0eb0*/  ISETP.NE.AND P1, PT, R21, R0, PT ;  /* 0x000000001500720c */ /* 0x010fc60003f25270 */
[----:B-1----:R-:W-:Y:S02]  /*0ec0*/  VIADD R8, R6, 0x1 ;  /* 0x0000000106087836 */ /* 0x002fe40000000000 */
[----:B------:R-:W-:Y:S01]  /*0ed0*/  @P2 IMAD.MOV R8, RZ, RZ, R6 ;  /* 0x000000ffff082224 */ /* 0x000fe200078e0206 */
[----:B-----5:R-:W-:-:S04]  /*0ee0*/  ISETP.NE.AND P2, PT, R17, R0, PT ;  /* 0x000000001100720c */ /* 0x020fc80003f45270 */
[----:B------:R-:W-:-:S03]  /*0ef0*/  IADD3 R6, PT, PT, R8, 0x1, RZ ;  /* 0x0000000108067810 */ /* 0x000fc60007ffe0ff */
[----:B------:R-:W-:Y:S01]  /*0f00*/  @P1 IMAD.MOV R6, RZ, RZ, R8 ;  /* 0x000000ffff061224 */ /* 0x000fe200078e0208 */
[----:B------:R-:W-:-:S03]  /*0f10*/  ISETP.NE.AND P1, PT, R27, R0, PT ;  /* 0x000000001b00720c */ /* 0x000fc60003f25270 */
[----:B------:R-:W-:Y:S02]  /*0f20*/  VIADD R8, R6, 0x1 ;  /* 0x0000000106087836 */ /* 0x000fe40000000000 */
[----:B------:R-:W-:Y:S01]  /*0f30*/  @P2 IMAD.MOV R8, RZ, RZ, R6 ;  /* 0x000000ffff082224 */ /* 0x000fe200078e0206 */
[----:B------:R-:W-:-:S03]  /*0f40*/  ISETP.NE.AND P2, PT, R25, R0, PT ;  /* 0x000000001900720c */ /* 0x000fc60003f45270 */
[----:B------:R-:W-:-:S04]  /*0f50*/  VIADD R6, R8, 0x1 ;  /* 0x0000000108067836 */ /* 0x000fc80000000000 */
[----:B------:R-:W-:Y:S02]  /*0f60*/  @P1 IADD3 R6, PT, PT, R8, RZ, RZ ;  /* 0x000000ff08061210 */ /* 0x000fe40007ffe0ff */
[----:B------:R-:W-:-:S03]  /*0f70*/  ISETP.NE.AND P1, PT, R23, R0, PT ;  /* 0x000000001700720c */ /* 0x000fc60003f25270 */
[----:B------:R-:W-:Y:S02]  /*0f80*/  VIADD R8, R6, 0x1 ;  /* 0x0000000106087836 */ /* 0x000fe40000000000 */
[----:B------:R-:W-:Y:S01]  /*0f90*/  @P2 IMAD.MOV R8, RZ, RZ, R6 ;  /* 0x000000ffff082224 */ /* 0x000fe200078e0206 */
[----:B------:R-:W-:-:S03]  /*0fa0*/  ISETP.NE.AND P2, PT, R22, R0, PT ;  /* 0x000000001600720c */ /* 0x000fc60003f45270 */
[----:B------:R-:W-:-:S04]  /*0fb0*/  VIADD R6, R8, 0x1 ;  /* 0x0000000108067836 */ /* 0x000fc80000000000 */
[----:B------:R-:W-:Y:S01]  /*0fc0*/  @P1 IMAD.MOV R6, RZ, RZ, R8 ;  /* 0x000000ffff061224 */ /* 0x000fe200078e0208 */
[----:B------:R-:W-:-:S04]  /*0fd0*/  ISETP.NE.AND P1, PT, R20, R0, PT ;  /* 0x000000001400720c */ /* 0x000fc80003f25270 */
[----:B------:R-:W-:Y:S01]  /*0fe0*/  IADD3 R8, PT, PT, R6, 0x1, RZ ;  /* 0x0000000106087810 */ /* 0x000fe20007ffe0ff */
[----:B------:R-:W-:Y:S01]  /*0ff0*/  @P2 IMAD.MOV R8, RZ, RZ, R6 ;  /* 0x000000ffff082224 */ /* 0x000fe200078e0206 */
[----:B------:R-:W-:-:S03]  /*1000*/  ISETP.NE.AND P2, PT, R18, R0, PT ;  /* 0x000000001200720c */ /* 0x000fc60003f45270 */
[----:B------:R-:W-:-:S04]  /*1010*/  VIADD R6, R8, 0x1 ;  /* 0x0000000108067836 */ /* 0x000fc80000000000 */
[----:B------:R-:W-:Y:S01]  /*1020*/  @P1 IMAD.MOV R6, RZ, RZ, R8 ;  /* 0x000000ffff061224 */ /* 0x000fe200078e0208 */
[----:B------:R-:W-:-:S03]  /*1030*/  ISETP.NE.AND P1, PT, R29, R0, PT ;  /* 0x000000001d00720c */ /* 0x000fc60003f25270 */
[C---:B------:R-:W-:Y:S02]  /*1040*/  VIADD R8, R6.reuse, 0x1 ;  /* 0x0000000106087836 */ /* 0x040fe40000000000 */
[----:B------:R-:W-:Y:S02]  /*1050*/  @P2 IADD3 R8, PT, PT, R6, RZ, RZ ;  /* 0x000000ff06082210 */ /* 0x000fe40007ffe0ff */
[----:B------:R-:W-:-:S03]  /*1060*/  ISETP.NE.AND P2, PT, R9, R0, PT ;  /* 0x000000000900720c */ /* 0x000fc60003f45270 */
[----:B------:R-:W-:-:S03]  /*1070*/  VIADD R6, R8, 0x1 ;  /* 0x0000000108067836 */ /* 0x000fc60000000000 */
[----:B------:R-:W-:Y:S01]  /*1080*/  @P1 IMAD.MOV R6, RZ, RZ, R8 ;  /* 0x000000ffff061224 */ /* 0x000fe200078e0208 */
[----:B------:R-:W-:-:S03]  /*1090*/  ISETP.NE.AND P1, PT, R28, R0, PT ;  /* 0x000000001c00720c */ /* 0x000fc60003f25270 */
[----:B------:R-:W-:-:S03]  /*10a0*/  VIADD R8, R6, 0x1 ;  /* 0x0000000106087836 */ /* 0x000fc60000000000 */
[----:B------:R-:W-:Y:S01]  /*10b0*/  @P2 IMAD.MOV R8, RZ, RZ, R6 ;  /* 0x000000ffff082224 */ /* 0x000fe200078e0206 */
[----:B------:R-:W-:-:S04]  /*10c0*/  ISETP.NE.AND P2, PT, R26, R0, PT ;  /* 0x000000001a00720c */ /* 0x000fc80003f45270 */
[----:B------:R-:W-:Y:S02]  /*10d0*/  IADD3 R6, PT, PT, R8, 0x1, RZ ;  /* 0x0000000108067810 */ /* 0x000fe40007ffe0ff */
[----:B------:R-:W-:Y:S01]  /*10e0*/  @P1 IMAD.MOV R6, RZ, RZ, R8 ;  /* 0x000000ffff061224 */ /* 0x000fe200078e0208 */
[----:B------:R-:W-:-:S03]  /*10f0*/  ISETP.NE.AND P1, PT, R24, R0, PT ;  /* 0x000000001800720c */ /* 0x000fc60003f25270 */
[----:B------:R-:W-:-:S03]  /*1100*/  VIADD R8, R6, 0x1 ;  /* 0x0000000106087836 */ /* 0x000fc60000000000 */
[----:B------:R-:W-:Y:S01]  /*1110*/  @P2 IMAD.MOV R8, RZ, RZ, R6 ;  /* 0x000000ffff082224 */ /* 0x000fe200078e0206 */
[----:B------:R-:W-:-:S03]  /*1120*/  ISETP.NE.AND P2, PT, R7, R0, PT ;  /* 0x000000000700720c */ /* 0x000fc60003f45270 */
[----:B------:R-:W-:-:S03]  /*1130*/  VIADD R6, R8, 0x1 ;  /* 0x0000000108067836 */ /* 0x000fc60000000000 */
[----:B------:R-:W-:Y:S01]  /*1140*/  @P1 IMAD.MOV R6, RZ, RZ, R8 ;  /* 0x000000ffff061224 */ /* 0x000fe200078e0208 */
[----:B------:R-:W-:-:S03]  /*1150*/  ISETP.GE.AND P1, PT, R13, R16, PT ;  /* 0x000000100d00720c */ /* 0x000fc60003f26270 */
[----:B------:R-:W-:-:S03]  /*1160*/  VIADD R12, R6, 0x1 ;  /* 0x00000001060c7836 */ /* 0x000fc60000000000 */
[----:B------:R-:W-:-:S07]  /*1170*/  @P2 IMAD.MOV R12, RZ, RZ, R6 ;  /* 0x000000ffff0c2224 */ /* 0x000fce00078e0206 */
[----:B------:R-:W-:Y:S05]  /*1180*/  @!P1 BRA `(.L_x_13) ;  /* 0xfffffff800d89947 */ /* 0x000fea000383ffff */
.L_x_12:
[----:B------:R-:W-:-:S05]  /*1190*/  IMAD.IADD R4, R14, 0x1, -R13 ;  /* 0x000000010e047824 */ /* 0x000fca00078e0a0d */
[----:B------:R-:W-:-:S13]  /*11a0*/  ISETP.GT.AND P1, PT, R4, 0x4, PT ;  /* 0x000000040400780c */ /* 0x000fda0003f24270 */
[----:B------:R-:W-:Y:S05]  /*11b0*/  @!P1 BRA `(.L_x_14) ;  /* 0x0000000000989947 */ /* 0x000fea0003800000 */
[----:B------:R-:W1:Y:S01]  /*11c0*/  LDC.64 R6, c[0x0][0x388] ;  /* 0x0000e200ff067b82 */ /* 0x000e620000000a00 */
[C---:B------:R-:W-:Y:S01]  /*11d0*/  IADD3 R19, PT, PT, R13.reuse, 0x4, RZ ;  /* 0x000000040d137810 */ /* 0x040fe20007ffe0ff */
[----:B-1----:R-:W-:-:S05]  /*11e0*/  IMAD.WIDE.U32 R4, R13, 0x4, R6 ;  /* 0x000000040d047825 */ /* 0x002fca00078e0006 */
[----:B------:R-:W2:Y:S04]  /*11f0*/  LDG.E R9, desc[UR10][R4.64] ;  /* 0x0000000a04097981 */ /* 0x000ea8000c1e1900 */
[----:B------:R-:W3:Y:S04]  /*1200*/  LDG.E R11, desc[UR10][R4.64+0x4] ;  /* 0x0000040a040b7981 */ /* 0x000ee8000c1e1900 */
[----:B------:R-:W4:Y:S01]  /*1210*/  LDG.E R15, desc[UR10][R4.64+0x8] ;  /* 0x0000080a040f7981 */ /* 0x000f22000c1e1900 */
[----:B------:R-:W-:-:S03]  /*1220*/  IMAD.WIDE.U32 R6, R19, 0x4, R6 ;  /* 0x0000000413067825 */ /* 0x000fc600078e0006 */
[----:B------:R1:W5:Y:S04]  /*1230*/  LDG.E R17, desc[UR10][R4.64+0xc] ;  /* 0x00000c0a04117981 */ /* 0x000368000c1e1900 */
[----:B------:R-:W5:Y:S04]  /*1240*/  LDG.E R19, desc[UR10][R6.64] ;  /* 0x0000000a06137981 */ /* 0x000f68000c1e1900 */
[----:B------:R-:W5:Y:S04]  /*1250*/  LDG.E R21, desc[UR10][R6.64+0x4] ;  /* 0x0000040a06157981 */ /* 0x000f68000c1e1900 */
[----:B------:R-:W5:Y:S04]  /*1260*/  LDG.E R23, desc[UR10][R6.64+0x8] ;  /* 0x0000080a06177981 */ /* 0x000f68000c1e1900 */
[----:B------:R-:W5:Y:S01]  /*1270*/  LDG.E R25, desc[UR10][R6.64+0xc] ;  /* 0x00000c0a06197981 */ /* 0x000f62000c1e1900 */
[----:B------:R-:W-:-:S02]  /*1280*/  VIADD R8, R12, 0x1 ;  /* 0x000000010c087836 */ /* 0x000fc40000000000 */
[----:B------:R-:W-:Y:S01]  /*1290*/  VIADD R13, R13, 0x8 ;  /* 0x000000080d0d7836 */ /* 0x000fe20000000000 */
        /* <DEDUP_REMOVED lines=21> */
[----:B------:R-:W-:-:S04]  /*13f0*/  PLOP3.LUT P0, PT, PT, PT, PT, 0x8, 0x80 ;  /* 0x000000000080781c */ /* 0x000fc80003f0e170 */
[----:B------:R-:W-:Y:S01]  /*1400*/  IADD3 R12, PT, PT, R5, 0x1, RZ ;  /* 0x00000001050c7810 */ /* 0x000fe20007ffe0ff */
[----:B------:R-:W-:-:S08]  /*1410*/  @P1 IMAD.MOV R12, RZ, RZ, R5 ;  /* 0x000000ffff0c1224 */ /* 0x000fd000078e0205 */
.L_x_14:
[----:B------:R-:W-:-:S13]  /*1420*/  ISETP.NE.OR P0, PT, R13, R14, P0 ;  /* 0x0000000e0d00720c */ /* 0x000fda0000705670 */
[----:B------:R-:W-:Y:S05]  /*1430*/  @!P0 BRA `(.L_x_10) ;  /* 0x0000000000508947 */ /* 0x000fea0003800000 */
.L_x_11:
[----:B0-----:R-:W-:-:S05]  /*1440*/  IMAD.WIDE.U32 R4, R13, 0x4, R2 ;  /* 0x000000040d047825 */ /* 0x001fca00078e0002 */
[----:B------:R-:W2:Y:S04]  /*1450*/  LDG.E R7, desc[UR10][R4.64] ;  /* 0x0000000a04077981 */ /* 0x000ea8000c1e1900 */
[----:B------:R-:W3:Y:S04]  /*1460*/  LDG.E R9, desc[UR10][R4.64+0x4] ;  /* 0x0000040a04097981 */ /* 0x000ee8000c1e1900 */
[----:B------:R-:W4:Y:S04]  /*1470*/  LDG.E R11, desc[UR10][R4.64+0x8] ;  /* 0x0000080a040b7981 */ /* 0x000f28000c1e1900 */
[----:B------:R-:W5:Y:S01]  /*1480*/  LDG.E R15, desc[UR10][R4.64+0xc] ;  /* 0x00000c0a040f7981 */ /* 0x000f62000c1e1900 */
[----:B------:R-:W-:-:S02]  /*1490*/  VIADD R6, R12, 0x1 ;  /* 0x000000010c067836 */ /* 0x000fc40000000000 */
[----:B------:R-:W-:Y:S01]  /*14a0*/  VIADD R13, R13, 0x4 ;  /* 0x000000040d0d7836 */ /* 0x000fe20000000000 */
[-C--:B--2---:R-:W-:Y:S02]  /*14b0*/  ISETP.NE.AND P0, PT, R7, R0.reuse, PT ;  /* 0x000000000700720c */ /* 0x084fe40003f05270 */
[----:B---3--:R-:W-:-:S11]  /*14c0*/  ISETP.NE.AND P1, PT, R9, R0, PT ;  /* 0x000000000900720c */ /* 0x008fd60003f25270 */
[----:B------:R-:W-:Y:S01]  /*14d0*/  @P0 IMAD.MOV R6, RZ, RZ, R12 ;  /* 0x000000ffff060224 */ /* 0x000fe200078e020c */
[----:B----4-:R-:W-:-:S04]  /*14e0*/  ISETP.NE.AND P0, PT, R11, R0, PT ;  /* 0x000000000b00720c */ /* 0x010fc80003f05270 */
[----:B------:R-:W-:Y:S01]  /*14f0*/  IADD3 R7, PT, PT, R6, 0x1, RZ ;  /* 0x0000000106077810 */ /* 0x000fe20007ffe0ff */
[----:B------:R-:W-:Y:S01]  /*1500*/  @P1 IMAD.MOV R7, RZ, RZ, R6 ;  /* 0x000000ffff071224 */ /* 0x000fe200078e0206 */
[----:B-----5:R-:W-:-:S03]  /*1510*/  ISETP.NE.AND P1, PT, R15, R0, PT ;  /* 0x000000000f00720c */ /* 0x020fc60003f25270 */
[----:B------:R-:W-:-:S04]  /*1520*/  VIADD R6, R7, 0x1 ;  /* 0x0000000107067836 */ /* 0x000fc80000000000 */
[----:B------:R-:W-:Y:S01]  /*1530*/  @P0 IMAD.MOV R6, RZ, RZ, R7 ;  /* 0x000000ffff060224 */ /* 0x000fe200078e0207 */
[----:B------:R-:W-:-:S04]  /*1540*/  ISETP.NE.AND P0, PT, R13, R14, PT ;  /* 0x0000000e0d00720c */ /* 0x000fc80003f05270 */
[----:B------:R-:W-:Y:S01]  /*1550*/  IADD3 R12, PT, PT, R6, 0x1, RZ ;  /* 0x00000001060c7810 */ /* 0x000fe20007ffe0ff */
[----:B------:R-:W-:-:S08]  /*1560*/  @P1 IMAD.MOV R12, RZ, RZ, R6 ;  /* 0x000000ffff0c1224 */ /* 0x000fd000078e0206 */
[----:B------:R-:W-:Y:S05]  /*1570*/  @P0 BRA `(.L_x_11) ;  /* 0xfffffffc00b00947 */ /* 0x000fea000383ffff */
.L_x_10:
[----:B------:R-:W-:-:S09]  /*1580*/  UISETP.NE.AND UP0, UPT, UR5, URZ, UPT ;  /* 0x000000ff0500728c */ /* 0x000fd2000bf05270 */
[----:B------:R-:W-:Y:S05]  /*1590*/  BRA.U !UP0, `(.L_x_0) ;  /* 0x0000000108307547 */ /* 0x000fea000b800000 */
[----:B------:R-:W1:Y:S01]  /*15a0*/  LDC.64 R4, c[0x0][0x388] ;  /* 0x0000e200ff047b82 */ /* 0x000e620000000a00 */
[----:B------:R-:W-:-:S05]  /*15b0*/  UMOV UR4, URZ ;  /* 0x000000ff00047c82 */ /* 0x000fca0008000000 */
.L_x_15:
[----:B01----:R-:W-:-:S06]  /*15c0*/  IMAD.WIDE.U32 R2, R14, 0x4, R4 ;  /* 0x000000040e027825 */ /* 0x003fcc00078e0004 */
[----:B------:R-:W2:Y:S01]  /*15d0*/  LDG.E R3, desc[UR10][R2.64] ;  /* 0x0000000a02037981 */ /* 0x000ea2000c1e1900 */
[----:B------:R-:W-:Y:S01]  /*15e0*/  UIADD3 UR4, UPT, UPT, UR4, 0x1, URZ ;  /* 0x0000000104047890 */ /* 0x000fe2000fffe0ff */
[----:B------:R-:W-:Y:S02]  /*15f0*/  VIADD R6, R12, 0x1 ;  /* 0x000000010c067836 */ /* 0x000fe40000000000 */
[----:B------:R-:W-:Y:S01]  /*1600*/  VIADD R14, R14, 0x1 ;  /* 0x000000010e0e7836 */ /* 0x000fe20000000000 */
[----:B------:R-:W-:Y:S01]  /*1610*/  UISETP.NE.AND UP0, UPT, UR4, UR5, UPT ;  /* 0x000000050400728c */ /* 0x000fe2000bf05270 */
[----:B--2---:R-:W-:-:S13]  /*1620*/  ISETP.NE.AND P0, PT, R3, R0, PT ;  /* 0x000000000300720c */ /* 0x004fda0003f05270 */
[----:B------:R-:W-:-:S05]  /*1630*/  @P0 IMAD.MOV R6, RZ, RZ, R12 ;  /* 0x000000ffff060224 */ /* 0x000fca00078e020c */
[----:B------:R-:W-:Y:S01]  /*1640*/  MOV R12, R6 ;  /* 0x00000006000c7202 */ /* 0x000fe20000000f00 */
[----:B------:R-:W-:Y:S06]  /*1650*/  BRA.U UP0, `(.L_x_15) ;  /* 0xfffffffd00d87547 */ /* 0x000fec000b83ffff */
.L_x_0:
[----:B------:R-:W0:Y:S02]  /*1660*/  LDCU UR12, c[0x0][0x398] ;  /* 0x00007300ff0c77ac */ /* 0x000e240008000800 */
[----:B0-----:R-:W-:-:S04]  /*1670*/  VIMNMX R2, PT, PT, R12, UR12, PT ;  /* 0x0000000c0c027c48 */ /* 0x001fc8000bfe0100 */
[----:B------:R-:W-:-:S13]  /*1680*/  ISETP.GE.AND P0, PT, R2, 0x1, PT ;  /* 0x000000010200780c */ /* 0x000fda0003f06270 */
[----:B------:R-:W-:Y:S05]  /*1690*/  @!P0 EXIT ;  /* 0x000000000000894d */ /* 0x000fea0003800000 */
[----:B-1-3--:R0:W1:Y:S01]  /*16a0*/  I2F.F64.U32 R6, R12 ;  /* 0x0000000c00067312 */ /* 0x00a0620000201800 */
[----:B------:R-:W-:Y:S02]  /*16b0*/  UISETP.GE.U32.AND UP0, UPT, UR12, 0x10, UPT ;  /* 0x000000100c00788c */ /* 0x000fe4000bf06070 */
[----:B----4-:R-:W-:Y:S01]  /*16c0*/  IMAD R5, R0, UR12, RZ ;  /* 0x0000000c00057c24 */ /* 0x010fe2000f8e02ff */
[----:B------:R-:W-:Y:S01]  /*16d0*/  ULOP3.LUT UR8, UR12, 0xf, URZ, 0xc0, !UPT ;  /* 0x0000000f0c087892 */ /* 0x000fe2000f8ec0ff */
[----:B------:R-:W-:-:S05]  /*16e0*/  UMOV UR4, URZ ;  /* 0x000000ff00047c82 */ /* 0x000fca0008000000 */
[----:B0-----:R-:W-:Y:S06]  /*16f0*/  BRA.U !UP0, `(.L_x_16) ;  /* 0x0000001508f47547 */ /* 0x001fec000b800000 */
[----:B------:R-:W0:Y:S01]  /*1700*/  LDCU.64 UR6, c[0x0][0x390] ;  /* 0x00007200ff0677ac */ /* 0x000e220008000a00 */
[----:B------:R-:W-:Y:S01]  /*1710*/  IMAD.MOV.U32 R10, RZ, RZ, R5 ;  /* 0x000000ffff0a7224 */ /* 0x000fe200078e0005 */
[----:B------:R-:W-:-:S04]  /*1720*/  ULOP3.LUT UR4, UR12, 0x7ffffff0, URZ, 0xc0, !UPT ;  /* 0x7ffffff00c047892 */ /* 0x000fc8000f8ec0ff */
[----:B------:R-:W-:Y:S02]  /*1730*/  UIADD3 UR9, UPT, UPT, -UR4, URZ, URZ ;  /* 0x000000ff04097290 */ /* 0x000fe4000fffe1ff */
[----:B0-----:R-:W-:-:S04]  /*1740*/  UIADD3 UR5, UP0, UPT, UR6, 0x40, URZ ;  /* 0x0000004006057890 */ /* 0x001fc8000ff1e0ff */
[----:B------:R-:W-:-:S12]  /*1750*/  UIADD3.X UR6, UPT, UPT, URZ, UR7, URZ, UP0, !UPT ;  /* 0x00000007ff067290 */ /* 0x000fd800087fe4ff */
.L_x_49:
[----:B0-----:R-:W-:Y:S02]  /*1760*/  IMAD.U32 R8, RZ, RZ, UR5 ;  /* 0x00000005ff087e24 */ /* 0x001fe4000f8e00ff */
[----:B------:R-:W-:Y:S02]  /*1770*/  IMAD.U32 R9, RZ, RZ, UR6 ;  /* 0x00000006ff097e24 */ /* 0x000fe4000f8e00ff */
[----:B------:R-:W-:-:S05]  /*1780*/  IMAD.WIDE R8, R10, 0x8, R8 ;  /* 0x000000080a087825 */ /* 0x000fca00078e0208 */
[----:B------:R-:W2:Y:S01]  /*1790*/  LDG.E.64 R16, desc[UR10][R8.64+-0x40] ;  /* 0xffffc00a08107981 */ /* 0x000ea2000c1e1b00 */
[----:B-1----:R-:W0:Y:S01]  /*17a0*/  MUFU.RCP64H R3, R7 ;  /* 0x0000000700037308 */ /* 0x002e220000001800 */
[----:B------:R-:W-:Y:S01]  /*17b0*/  IMAD.MOV.U32 R2, RZ, RZ, 0x1 ;  /* 0x00000001ff027424 */ /* 0x000fe200078e00ff */
[----:B------:R-:W-:Y:S01]  /*17c0*/  UIADD3 UR9, UPT, UPT, UR9, 0x10, URZ ;  /* 0x0000001009097890 */ /* 0x000fe2000fffe0ff */
[----:B------:R-:W-:Y:S03]  /*17d0*/  BSSY.RECONVERGENT B1, `(.L_x_17) ;  /* 0x0000014000017945 */ /* 0x000fe60003800200 */
[----:B------:R-:W-:Y:S01]  /*17e0*/  UISETP.NE.AND UP0, UPT, UR9, URZ, UPT ;  /* 0x000000ff0900728c */ /* 0x000fe2000bf05270 */
[----:B0-----:R-:W-:-:S08]  /*17f0*/  DFMA R12, -R6, R2, 1 ;  /* 0x3ff00000060c742b */ /* 0x001fd00000000102 */
[----:B------:R-:W-:-:S08]  /*1800*/  DFMA R12, R12, R12, R12 ;  /* 0x0000000c0c0c722b */ /* 0x000fd0000000000c */
[----:B------:R-:W-:-:S08]  /*1810*/  DFMA R12, R2, R12, R2 ;  /* 0x0000000c020c722b */ /* 0x000fd00000000002 */
[----:B------:R-:W-:-:S08]  /*1820*/  DFMA R2, -R6, R12, 1 ;  /* 0x3ff000000602742b */ /* 0x000fd0000000010c */
[----:B------:R-:W-:-:S08]  /*1830*/  DFMA R2, R12, R2, R12 ;  /* 0x000000020c02722b */ /* 0x000fd0000000000c */
[----:B--2---:R-:W-:Y:S01]  /*1840*/  DMUL R12, R16, R2 ;  /* 0x00000002100c7228 */ /* 0x004fe20000000000 */
[----:B------:R-:W-:-:S07]  /*1850*/  FSETP.GEU.AND P1, PT, |R17|, 6.5827683646048100446e-37, PT ;  /* 0x036000001100780b */ /* 0x000fce0003f2e200 */
[----:B------:R-:W-:-:S08]  /*1860*/  DFMA R14, -R6, R12, R16 ;  /* 0x0000000c060e722b */ /* 0x000fd00000000110 */
[----:B------:R-:W-:-:S10]  /*1870*/  DFMA R2, R2, R14, R12 ;  /* 0x0000000e0202722b */ /* 0x000fd4000000000c */
[----:B------:R-:W-:-:S05]  /*1880*/  FFMA R0, RZ, R7, R3 ;  /* 0x00000007ff007223 */ /* 0x000fca0000000003 */
[----:B------:R-:W-:-:S13]  /*1890*/  FSETP.GT.AND P0, PT, |R0|, 1.469367938527859385e-39, PT ;  /* 0x001000000000780b */ /* 0x000fda0003f04200 */
[----:B------:R-:W-:Y:S05]  /*18a0*/  @P0 BRA P1, `(.L_x_18) ;  /* 0x0000000000180947 */ /* 0x000fea0000800000 */
[----:B------:R-:W-:Y:S01]  /*18b0*/  MOV R14, R6 ;  /* 0x00000006000e7202 */ /* 0x000fe20000000f00 */
[----:B------:R-:W-:Y:S01]  /*18c0*/  IMAD.MOV.U32 R15, RZ, RZ, R7 ;  /* 0x000000ffff0f7224 */ /* 0x000fe200078e0007 */
[----:B------:R-:W-:-:S07]  /*18d0*/  MOV R0, 0x18f0 ;  /* 0x000018f000007802 */ /* 0x000fce0000000f00 */
[----:B------:R-:W-:Y:S05]  /*18e0*/  CALL.REL.NOINC `($__internal_0_$__cuda_sm20_div_rn_f64_full) ;  /* 0x0000002800d47944 */ /* 0x000fea0003c00000 */
[----:B------:R-:W-:Y:S02]  /*18f0*/  IMAD.MOV.U32 R2, RZ, RZ, R12 ;  /* 0x000000ffff027224 */ /* 0x000fe400078e000c */
[----:B------:R-:W-:-:S07]  /*1900*/  IMAD.MOV.U32 R3, RZ, RZ, R13 ;  /* 0x000000ffff037224 */ /* 0x000fce00078e000d */
.L_x_18:
[----:B------:R-:W-:Y:S05]  /*1910*/  BSYNC.RECONVERGENT B1 ;  /* 0x0000000000017941 */ /* 0x000fea0003800200 */
.L_x_17:
[----:B------:R-:W2:Y:S01]  /*1920*/  LDG.E.64 R16, desc[UR10][R8.64+-0x38] ;  /* 0xffffc80a08107981 */ /* 0x000ea2000c1e1b00 */
[----:B------:R-:W0:Y:S01]  /*1930*/  MUFU.RCP64H R13, R7 ;  /* 0x00000007000d7308 */ /* 0x000e220000001800 */
[----:B------:R-:W-:Y:S01]  /*1940*/  IMAD.MOV.U32 R12, RZ, RZ, 0x1 ;  /* 0x00000001ff0c7424 */ /* 0x000fe200078e00ff */
[----:B------:R-:W-:Y:S01]  /*1950*/  BSSY.RECONVERGENT B1, `(.L_x_19) ;  /* 0x0000012000017945 */ /* 0x000fe20003800200 */
[----:B------:R1:W-:Y:S04]  /*1960*/  STG.E.64 desc[UR10][R8.64+-0x40], R2 ;  /* 0xffffc00208007986 */ /* 0x0003e8000c101b0a */
        /* <DEDUP_REMOVED lines=11> */
[----:B-1----:R-:W-:Y:S05]  /*1a20*/  @P0 BRA P1, `(.L_x_20) ;  /* 0x0000000000100947 */ /* 0x002fea0000800000 */
[----:B------:R-:W-:Y:S01]  /*1a30*/  MOV R14, R6 ;  /* 0x00000006000e7202 */ /* 0x000fe20000000f00 */
[----:B------:R-:W-:Y:S01]  /*1a40*/  IMAD.MOV.U32 R15, RZ, RZ, R7 ;  /* 0x000000ffff0f7224 */ /* 0x000fe200078e0007 */
[----:B------:R-:W-:-:S07]  /*1a50*/  MOV R0, 0x1a70 ;  /* 0x00001a7000007802 */ /* 0x000fce0000000f00 */
[----:B------:R-:W-:Y:S05]  /*1a60*/  CALL.REL.NOINC `($__internal_0_$__cuda_sm20_div_rn_f64_full) ;  /* 0x0000002800747944 */ /* 0x000fea0003c00000 */
.L_x_20:
[----:B------:R-:W-:Y:S05]  /*1a70*/  BSYNC.RECONVERGENT B1 ;  /* 0x0000000000017941 */ /* 0x000fea0003800200 */
.L_x_19:
        /* <DEDUP_REMOVED lines=17> */
[----:B------:R-:W-:Y:S01]  /*1b90*/  IMAD.MOV.U32 R14, RZ, RZ, R6 ;  /* 0x000000ffff0e7224 */ /* 0x000fe200078e0006 */
[----:B------:R-:W-:Y:S01]  /*1ba0*/  MOV R0, 0x1bd0 ;  /* 0x00001bd000007802 */ /* 0x000fe20000000f00 */
[----:B------:R-:W-:-:S07]  /*1bb0*/  IMAD.MOV.U32 R15, RZ, RZ, R7 ;  /* 0x000000ffff0f7224 */ /* 0x000fce00078e0007 */
[----:B------:R-:W-:Y:S05]  /*1bc0*/  CALL.REL.NOINC `($__internal_0_$__cuda_sm20_div_rn_f64_full) ;  /* 0x00000028001c7944 */ /* 0x000fea0003c00000 */
[----:B------:R-:W-:Y:S01]  /*1bd0*/  MOV R2, R12 ;  /* 0x0000000c00027202 */ /* 0x000fe20000000f00 */
[----:B------:R-:W-:-:S07]  /*1be0*/  IMAD.MOV.U32 R3, RZ, RZ, R13 ;  /* 0x000000ffff037224 */ /* 0x000fce00078e000d */
.L_x_22:
[----:B------:R-:W-:Y:S05]  /*1bf0*/  BSYNC.RECONVERGENT B1 ;  /* 0x0000000000017941 */ /* 0x000fea0003800200 */
.L_x_21:
        /* <DEDUP_REMOVED lines=21> */
.L_x_24:
[----:B------:R-:W-:Y:S05]  /*1d50*/  BSYNC.RECONVERGENT B1 ;  /* 0x0000000000017941 */ /* 0x000fea0003800200 */
.L_x_23:
[----:B------:R-:W2:Y:S01]  /*1d60*/  LDG.E.64 R16, desc[UR10][R8.64+-0x20] ;  /* 0xffffe00a08107981 */ /* 0x000ea2000c1e1b00 */
[----:B------:R-:W0:Y:S01]  /*1d70*/  MUFU.RCP64H R3, R7 ;  /* 0x0000000700037308 */ /* 0x000e220000001800 */
[----:B------:R-:W-:Y:S01]  /*1d80*/  MOV R2, 0x1 ;  /* 0x0000000100027802 */ /* 0x000fe20000000f00 */
        /* <DEDUP_REMOVED lines=18> */
[----:B------:R-:W-:Y:S02]  /*1eb0*/  IMAD.MOV.U32 R2, RZ, RZ, R12 ;  /* 0x000000ffff027224 */ /* 0x000fe400078e000c */
[----:B------:R-:W-:-:S07]  /*1ec0*/  IMAD.MOV.U32 R3, RZ, RZ, R13 ;  /* 0x000000ffff037224 */ /* 0x000fce00078e000d */
.L_x_26:
[----:B------:R-:W-:Y:S05]  /*1ed0*/  BSYNC.RECONVERGENT B1 ;  /* 0x0000000000017941 */ /* 0x000fea0003800200 */
.L_x_25:
        /* <DEDUP_REMOVED lines=21> */
.L_x_28:
[----:B------:R-:W-:Y:S05]  /*2030*/  BSYNC.RECONVERGENT B1 ;  /* 0x0000000000017941 */ /* 0x000fea0003800200 */
.L_x_27:
        /* <DEDUP_REMOVED lines=18> */
[----:B------:R-:W-:Y:S02]  /*2160*/  MOV R15, R7 ;  /* 0x00000007000f7202 */ /* 0x000fe40000000f00 */
[----:B------:R-:W-:-:S07]  /*2170*/  MOV R0, 0x2190 ;  /* 0x0000219000007802 */ /* 0x000fce0000000f00 */
[----:B------:R-:W-:Y:S05]  /*2180*/  CALL.REL.NOINC `($__internal_0_$__cuda_sm20_div_rn_f64_full) ;  /* 0x0000002000ac7944 */ /* 0x000fea0003c00000 */
[----:B------:R-:W-:Y:S02]  /*2190*/  IMAD.MOV.U32 R2, RZ, RZ, R12 ;  /* 0x000000ffff027224 */ /* 0x000fe400078e000c */
[----:B------:R-:W-:-:S07]  /*21a0*/  IMAD.MOV.U32 R3, RZ, RZ, R13 ;  /* 0x000000ffff037224 */ /* 0x000fce00078e000d */
.L_x_30:
[----:B------:R-:W-:Y:S05]  /*21b0*/  BSYNC.RECONVERGENT B1 ;  /* 0x0000000000017941 */ /* 0x000fea0003800200 */
.L_x_29:
        /* <DEDUP_REMOVED lines=21> */
.L_x_32:
[----:B------:R-:W-:Y:S05]  /*2310*/  BSYNC.RECONVERGENT B1 ;  /* 0x0000000000017941 */ /* 0x000fea0003800200 */
.L_x_31:
        /* <DEDUP_REMOVED lines=21> */
[----:B------:R-:W-:Y:S01]  /*2470*/  IMAD.MOV.U32 R2, RZ, RZ, R12 ;  /* 0x000000ffff027224 */ /* 0x000fe200078e000c */
[----:B------:R-:W-:-:S07]  /*2480*/  MOV R3, R13 ;  /* 0x0000000d00037202 */ /* 0x000fce0000000f00 */
.L_x_34:
[----:B------:R-:W-:Y:S05]  /*2490*/  BSYNC.RECONVERGENT B1 ;  /* 0x0000000000017941 */ /* 0x000fea0003800200 */
.L_x_33:
        /* <DEDUP_REMOVED lines=21> */
.L_x_36:
[----:B------:R-:W-:Y:S05]  /*25f0*/  BSYNC.RECONVERGENT B1 ;  /* 0x0000000000017941 */ /* 0x000fea0003800200 */
.L_x_35:
        /* <DEDUP_REMOVED lines=21> */
[----:B------:R-:W-:Y:S02]  /*2750*/  IMAD.MOV.U32 R2, RZ, RZ, R12 ;  /* 0x000000ffff027224 */ /* 0x000fe400078e000c */
[----:B------:R-:W-:-:S07]  /*2760*/  IMAD.MOV.U32 R3, RZ, RZ, R13 ;  /* 0x000000ffff037224 */ /* 0x000fce00078e000d */
.L_x_38:
[----:B------:R-:W-:Y:S05]  /*2770*/  BSYNC.RECONVERGENT B1 ;  /* 0x0000000000017941 */ /* 0x000fea0003800200 */
.L_x_37:
        /* <DEDUP_REMOVED lines=21> */
.L_x_40:
[----:B------:R-:W-:Y:S05]  /*28d0*/  BSYNC.RECONVERGENT B1 ;  /* 0x0000000000017941 */ /* 0x000fea0003800200 */
.L_x_39:
        /* <DEDUP_REMOVED lines=23> */
.L_x_42:
[----:B------:R-:W-:Y:S05]  /*2a50*/  BSYNC.RECONVERGENT B1 ;  /* 0x0000000000017941 */ /* 0x000fea0003800200 */
.L_x_41:
        /* <DEDUP_REMOVED lines=21> */
.L_x_44:
[----:B------:R-:W-:Y:S05]  /*2bb0*/  BSYNC.RECONVERGENT B1 ;  /* 0x0000000000017941 */ /* 0x000fea0003800200 */
.L_x_43:
        /* <DEDUP_REMOVED lines=23> */
.L_x_46:
[----:B------:R-:W-:Y:S05]  /*2d30*/  BSYNC.RECONVERGENT B1 ;  /* 0x0000000000017941 */ /* 0x000fea0003800200 */
.L_x_45:
        /* <DEDUP_REMOVED lines=21> */
.L_x_48:
[----:B------:R-:W-:Y:S05]  /*2e90*/  BSYNC.RECONVERGENT B1 ;  /* 0x0000000000017941 */ /* 0x000fea0003800200 */
.L_x_47:
[----:B------:R0:W-:Y:S01]  /*2ea0*/  STG.E.64 desc[UR10][R8.64+0x38], R12 ;  /* 0x0000380c08007986 */ /* 0x0001e2000c101b0a */
[----:B------:R-:W-:Y:S01]  /*2eb0*/  IADD3 R10, PT, PT, R10, 0x10, RZ ;  /* 0x000000100a0a7810 */ /* 0x000fe20007ffe0ff */
[----:B------:R-:W-:Y:S06]  /*2ec0*/  BRA.U UP0, `(.L_x_49) ;  /* 0xffffffe900247547 */ /* 0x000fec000b83ffff */
.L_x_16:
[----:B------:R-:W-:-:S13]  /*2ed0*/  ISETP.NE.AND P0, PT, RZ, UR8, PT ;  /* 0x00000008ff007c0c */ /* 0x000fda000bf05270 */
[----:B------:R-:W-:Y:S05]  /*2ee0*/  @!P0 EXIT ;  /* 0x000000000000894d */ /* 0x000fea0003800000 */
[----:B------:R-:W2:Y:S01]  /*2ef0*/  LDCU UR5, c[0x0][0x398] ;  /* 0x00007300ff0577ac */ /* 0x000ea20008000800 */
[----:B------:R-:W-:Y:S02]  /*2f00*/  UISETP.GE.U32.AND UP0, UPT, UR8, 0x8, UPT ;  /* 0x000000080800788c */ /* 0x000fe4000bf06070 */
[----:B--2---:R-:W-:-:S07]  /*2f10*/  ULOP3.LUT UR6, UR5, 0x7, URZ, 0xc0, !UPT ;  /* 0x0000000705067892 */ /* 0x004fce000f8ec0ff */
[----:B------:R-:W-:Y:S05]  /*2f20*/  BRA.U !UP0, `(.L_x_50) ;  /* 0x0000000d08107547 */ /* 0x000fea000b800000 */
[----:B0-----:R-:W0:Y:S01]  /*2f30*/  LDC.64 R8, c[0x0][0x390] ;  /* 0x0000e400ff087b82 */ /* 0x001e220000000a00 */
[----:B------:R-:W-:-:S04]  /*2f40*/  VIADD R3, R5, UR4 ;  /* 0x0000000405037c36 */ /* 0x000fc80008000000 */
[----:B0-----:R-:W-:-:S05]  /*2f50*/  IMAD.WIDE R8, R3, 0x8, R8 ;  /* 0x0000000803087825 */ /* 0x001fca00078e0208 */
[----:B------:R-:W2:Y:S01]  /*2f60*/  LDG.E.64 R16, desc[UR10][R8.64] ;  /* 0x0000000a08107981 */ /* 0x000ea2000c1e1b00 */
[----:B-1----:R-:W0:Y:S01]  /*2f70*/  MUFU.RCP64H R3, R7 ;  /* 0x0000000700037308 */ /* 0x002e220000001800 */
[----:B------:R-:W-:Y:S01]  /*2f80*/  IMAD.MOV.U32 R2, RZ, RZ, 0x1 ;  /* 0x00000001ff027424 */ /* 0x000fe200078e00ff */
[----:B------:R-:W-:Y:S05]  /*2f90*/  BSSY.RECONVERGENT B1, `(.L_x_51) ;  /* 0x0000013000017945 */ /* 0x000fea0003800200 */
        /* <DEDUP_REMOVED lines=12> */
[----:B------:R-:W-:Y:S01]  /*3060*/  IMAD.MOV.U32 R14, RZ, RZ, R6 ;  /* 0x000000ffff0e7224 */ /* 0x000fe200078e0006 */
[----:B------:R-:W-:Y:S02]  /*3070*/  MOV R15, R7 ;  /* 0x00000007000f7202 */ /* 0x000fe40000000f00 */
[----:B------:R-:W-:-:S07]  /*3080*/  MOV R0, 0x30a0 ;  /* 0x000030a000007802 */ /* 0x000fce0000000f00 */
[----:B------:R-:W-:Y:S05]  /*3090*/  CALL.REL.NOINC `($__internal_0_$__cuda_sm20_div_rn_f64_full) ;  /* 0x0000001000e87944 */ /* 0x000fea0003c00000 */
[----:B------:R-:W-:Y:S02]  /*30a0*/  IMAD.MOV.U32 R2, RZ, RZ, R12 ;  /* 0x000000ffff027224 */ /* 0x000fe400078e000c */
[----:B------:R-:W-:-:S07]  /*30b0*/  IMAD.MOV.U32 R3, RZ, RZ, R13 ;  /* 0x000000ffff037224 */ /* 0x000fce00078e000d */
.L_x_52:
[----:B------:R-:W-:Y:S05]  /*30c0*/  BSYNC.RECONVERGENT B1 ;  /* 0x0000000000017941 */ /* 0x000fea0003800200 */
.L_x_51:
        /* <DEDUP_REMOVED lines=23> */
.L_x_54:
[----:B------:R-:W-:Y:S05]  /*3240*/  BSYNC.RECONVERGENT B1 ;  /* 0x0000000000017941 */ /* 0x000fea0003800200 */
.L_x_53:
        /* <DEDUP_REMOVED lines=23> */
.L_x_56:
[----:B------:R-:W-:Y:S05]  /*33c0*/  BSYNC.RECONVERGENT B1 ;  /* 0x0000000000017941 */ /* 0x000fea0003800200 */
.L_x_55:
        /* <DEDUP_REMOVED lines=23> */
.L_x_58:
[----:B------:R-:W-:Y:S05]  /*3540*/  BSYNC.RECONVERGENT B1 ;  /* 0x0000000000017941 */ /* 0x000fea0003800200 */
.L_x_57:
        /* <DEDUP_REMOVED lines=23> */
.L_x_60:
[----:B------:R-:W-:Y:S05]  /*36c0*/  BSYNC.RECONVERGENT B1 ;  /* 0x0000000000017941 */ /* 0x000fea0003800200 */
.L_x_59:
        /* <DEDUP_REMOVED lines=23> */
.L_x_62:
[----:B------:R-:W-:Y:S05]  /*3840*/  BSYNC.RECONVERGENT B1 ;  /* 0x0000000000017941 */ /* 0x000fea0003800200 */
.L_x_61:
        /* <DEDUP_REMOVED lines=23> */
.L_x_64:
[----:B------:R-:W-:Y:S05]  /*39c0*/  BSYNC.RECONVERGENT B1 ;  /* 0x0000000000017941 */ /* 0x000fea0003800200 */
.L_x_63:
        /* <DEDUP_REMOVED lines=23> */
.L_x_66:
[----:B------:R-:W-:Y:S05]  /*3b40*/  BSYNC.RECONVERGENT B1 ;  /* 0x0000000000017941 */ /* 0x000fea0003800200 */
.L_x_65:
[----:B------:R2:W-:Y:S01]  /*3b50*/  STG.E.64 desc[UR10][R8.64+0x38], R10 ;  /* 0x0000380a08007986 */ /* 0x0005e2000c101b0a */
[----:B------:R-:W-:-:S12]  /*3b60*/  UIADD3 UR4, UPT, UPT, UR4, 0x8, URZ ;  /* 0x0000000804047890 */ /* 0x000fd8000fffe0ff */
.L_x_50:
[----:B------:R-:W-:-:S13]  /*3b70*/  ISETP.NE.AND P0, PT, RZ, UR6, PT ;  /* 0x00000006ff007c0c */ /* 0x000fda000bf05270 */
[----:B------:R-:W-:Y:S05]  /*3b80*/  @!P0 EXIT ;  /* 0x000000000000894d */ /* 0x000fea0003800000 */
[----:B------:R-:W3:Y:S01]  /*3b90*/  LDCU UR5, c[0x0][0x398] ;  /* 0x00007300ff0577ac */ /* 0x000ee20008000800 */
[----:B------:R-:W-:Y:S02]  /*3ba0*/  UISETP.GE.U32.AND UP0, UPT, UR6, 0x4, UPT ;  /* 0x000000040600788c */ /* 0x000fe4000bf06070 */
[----:B---3--:R-:W-:-:S07]  /*3bb0*/  ULOP3.LUT UR5, UR5, 0x3, URZ, 0xc0, !UPT ;  /* 0x0000000305057892 */ /* 0x008fce000f8ec0ff */
[----:B------:R-:W-:Y:S05]  /*3bc0*/  BRA.U !UP0, `(.L_x_67) ;  /* 0x0000000508907547 */ /* 0x000fea000b800000 */
[----:B0-2---:R-:W0:Y:S01]  /*3bd0*/  LDC.64 R8, c[0x0][0x390] ;  /* 0x0000e400ff087b82 */ /* 0x005e220000000a00 */
        /* <DEDUP_REMOVED lines=24> */
.L_x_69:
[----:B------:R-:W-:Y:S05]  /*3d60*/  BSYNC.RECONVERGENT B1 ;  /* 0x0000000000017941 */ /* 0x000fea0003800200 */
.L_x_68:
        /* <DEDUP_REMOVED lines=23> */
.L_x_71:
[----:B------:R-:W-:Y:S05]  /*3ee0*/  BSYNC.RECONVERGENT B1 ;  /* 0x0000000000017941 */ /* 0x000fea0003800200 */
.L_x_70:
        /* <DEDUP_REMOVED lines=23> */
.L_x_73:
[----:B------:R-:W-:Y:S05]  /*4060*/  BSYNC.RECONVERGENT B1 ;  /* 0x0000000000017941 */ /* 0x000fea0003800200 */
.L_x_72:
        /* <DEDUP_REMOVED lines=23> */
.L_x_75:
[----:B------:R-:W-:Y:S05]  /*41e0*/  BSYNC.RECONVERGENT B1 ;  /* 0x0000000000017941 */ /* 0x000fea0003800200 */
.L_x_74:
[----:B------:R3:W-:Y:S01]  /*41f0*/  STG.E.64 desc[UR10][R8.64+0x18], R10 ;  /* 0x0000180a08007986 */ /* 0x0007e2000c101b0a */
[----:B------:R-:W-:-:S12]  /*4200*/  UIADD3 UR4, UPT, UPT, UR4, 0x4, URZ ;  /* 0x0000000404047890 */ /* 0x000fd8000fffe0ff */
.L_x_67:
[----:B------:R-:W-:-:S13]  /*4210*/  ISETP.NE.AND P0, PT, RZ, UR5, PT ;  /* 0x00000005ff007c0c */ /* 0x000fda000bf05270 */
[----:B------:R-:W-:Y:S05]  /*4220*/  @!P0 EXIT ;  /* 0x000000000000894d */ /* 0x000fea0003800000 */
[----:B0-23--:R-:W0:Y:S01]  /*4230*/  LDC.64 R8, c[0x0][0x390] ;  /* 0x0000e400ff087b82 */ /* 0x00de220000000a00 */
[----:B------:R-:W-:Y:S01]  /*4240*/  VIADD R5, R5, UR4 ;  /* 0x0000000405057c36 */ /* 0x000fe20008000000 */
[----:B------:R-:W-:-:S12]  /*4250*/  UIADD3 UR6, UPT, UPT, -UR5, URZ, URZ ;  /* 0x000000ff05067290 */ /* 0x000fd8000fffe1ff */
.L_x_78:
[----:B0-2---:R-:W-:-:S05]  /*4260*/  IMAD.WIDE R10, R5, 0x8, R8 ;  /* 0x00000008050a7825 */ /* 0x005fca00078e0208 */
[----:B------:R-:W2:Y:S01]  /*4270*/  LDG.E.64 R16, desc[UR10][R10.64] ;  /* 0x0000000a0a107981 */ /* 0x000ea2000c1e1b00 */
[----:B-1----:R-:W0:Y:S01]  /*4280*/  MUFU.RCP64H R3, R7 ;  /* 0x0000000700037308 */ /* 0x002e220000001800 */
[----:B------:R-:W-:Y:S01]  /*4290*/  MOV R2, 0x1 ;  /* 0x0000000100027802 */ /* 0x000fe20000000f00 */
        /* <DEDUP_REMOVED lines=16> */
[----:B------:R-:W-:Y:S01]  /*43a0*/  MOV R0, 0x43d0 ;  /* 0x000043d000007802 */ /* 0x000fe20000000f00 */
[----:B------:R-:W-:-:S07]  /*43b0*/  IMAD.MOV.U32 R15, RZ, RZ, R7 ;  /* 0x000000ffff0f7224 */ /* 0x000fce00078e0007 */
[----:B------:R-:W-:Y:S05]  /*43c0*/  CALL.REL.NOINC `($__internal_0_$__cuda_sm20_div_rn_f64_full) ;  /* 0x00000000001c7944 */ /* 0x000fea0003c00000 */
[----:B------:R-:W-:Y:S01]  /*43d0*/  IMAD.MOV.U32 R2, RZ, RZ, R12 ;  /* 0x000000ffff027224 */ /* 0x000fe200078e000c */
[----:B------:R-:W-:-:S07]  /*43e0*/  MOV R3, R13 ;  /* 0x0000000d00037202 */ /* 0x000fce0000000f00 */
.L_x_77:
[----:B------:R-:W-:Y:S05]  /*43f0*/  BSYNC.RECONVERGENT B1 ;  /* 0x0000000000017941 */ /* 0x000fea0003800200 */
.L_x_76:
[----:B------:R2:W-:Y:S01]  /*4400*/  STG.E.64 desc[UR10][R10.64], R2 ;  /* 0x000000020a007986 */ /* 0x0005e2000c101b0a */
[----:B------:R-:W-:Y:S01]  /*4410*/  VIADD R5, R5, 0x1 ;  /* 0x0000000105057836 */ /* 0x000fe20000000000 */
[----:B------:R-:W-:Y:S06]  /*4420*/  BRA.U UP0, `(.L_x_78) ;  /* 0xfffffffd008c7547 */ /* 0x000fec000b83ffff */
[----:B------:R-:W-:Y:S05]  /*4430*/  EXIT ;  /* 0x000000000000794d */ /* 0x000fea0003800000 */
        .weak           $__internal_0_$__cuda_sm20_div_rn_f64_full
        .type           $__internal_0_$__cuda_sm20_div_rn_f64_full,@function
        .size           $__internal_0_$__cuda_sm20_div_rn_f64_full,(.L_x_108 - $__internal_0_$__cuda_sm20_div_rn_f64_full)
$__internal_0_$__cuda_sm20_div_rn_f64_full:
[C---:B------:R-:W-:Y:S01]  /*4440*/  FSETP.GEU.AND P0, PT, |R15|.reuse, 1.469367938527859385e-39, PT ;  /* 0x001000000f00780b */ /* 0x040fe20003f0e200 */
[----:B------:R-:W-:Y:S01]  /*4450*/  IMAD.MOV.U32 R22, RZ, RZ, 0x1 ;  /* 0x00000001ff167424 */ /* 0x000fe200078e00ff */
[----:B------:R-:W-:Y:S01]  /*4460*/  LOP3.LUT R12, R15, 0x800fffff, RZ, 0xc0, !PT ;  /* 0x800fffff0f0c7812 */ /* 0x000fe200078ec0ff */
[----:B------:R-:W-:Y:S01]  /*4470*/  BSSY.RECONVERGENT B0, `(.L_x_79) ;  /* 0x0000056000007945 */ /* 0x000fe20003800200 */
[C---:B------:R-:W-:Y:S02]  /*4480*/  FSETP.GEU.AND P2, PT, |R17|.reuse, 1.469367938527859385e-39, PT ;  /* 0x001000001100780b */ /* 0x040fe40003f4e200 */
[----:B------:R-:W-:Y:S01]  /*4490*/  LOP3.LUT R13, R12, 0x3ff00000, RZ, 0xfc, !PT ;  /* 0x3ff000000c0d7812 */ /* 0x000fe200078efcff */
[----:B------:R-:W-:Y:S01]  /*44a0*/  IMAD.MOV.U32 R12, RZ, RZ, R14 ;  /* 0x000000ffff0c7224 */ /* 0x000fe200078e000e */
[----:B------:R-:W-:Y:S02]  /*44b0*/  LOP3.LUT R4, R17, 0x7ff00000, RZ, 0xc0, !PT ;  /* 0x7ff0000011047812 */ /* 0x000fe400078ec0ff */
[----:B------:R-:W-:-:S02]  /*44c0*/  LOP3.LUT R3, R15, 0x7ff00000, RZ, 0xc0, !PT ;  /* 0x7ff000000f037812 */ /* 0x000fc400078ec0ff */
[----:B------:R-:W-:Y:S01]  /*44d0*/  LOP3.LUT R2, R17, 0x7ff00000, RZ, 0xc0, !PT ;  /* 0x7ff0000011027812 */ /* 0x000fe200078ec0ff */
[----:B------:R-:W-:-:S03]  /*44e0*/  @!P0 DMUL R12, R14, 8.98846567431157953865e+307 ;  /* 0x7fe000000e0c8828 */ /* 0x000fc60000000000 */
[----:B------:R-:W-:Y:S01]  /*44f0*/  ISETP.GE.U32.AND P1, PT, R2, R3, PT ;  /* 0x000000030200720c */ /* 0x000fe20003f26070 */
[----:B------:R-:W-:Y:S01]  /*4500*/  @!P2 IMAD.MOV.U32 R24, RZ, RZ, RZ ;  /* 0x000000ffff18a224 */ /* 0x000fe200078e00ff */
[----:B------:R-:W-:Y:S01]  /*4510*/  @!P2 LOP3.LUT R21, R15, 0x7ff00000, RZ, 0xc0, !PT ;  /* 0x7ff000000f15a812 */ /* 0x000fe200078ec0ff */
[----:B------:R-:W0:Y:S03]  /*4520*/  MUFU.RCP64H R23, R13 ;  /* 0x0000000d00177308 */ /* 0x000e260000001800 */
[----:B------:R-:W-:Y:S02]  /*4530*/  @!P2 ISETP.GE.U32.AND P3, PT, R4, R21, PT ;  /* 0x000000150400a20c */ /* 0x000fe40003f66070 */
[----:B------:R-:W-:Y:S02]  /*4540*/  MOV R4, 0x1ca00000 ;  /* 0x1ca0000000047802 */ /* 0x000fe40000000f00 */
[----:B------:R-:W-:Y:S01]  /*4550*/  @!P0 LOP3.LUT R3, R13, 0x7ff00000, RZ, 0xc0, !PT ;  /* 0x7ff000000d038812 */ /* 0x000fe200078ec0ff */
[----:B0-----:R-:W-:-:S08]  /*4560*/  DFMA R18, R22, -R12, 1 ;  /* 0x3ff000001612742b */ /* 0x001fd0000000080c */
[----:B------:R-:W-:-:S08]  /*4570*/  DFMA R18, R18, R18, R18 ;  /* 0x000000121212722b */ /* 0x000fd00000000012 */
[----:B------:R-:W-:Y:S01]  /*4580*/  DFMA R20, R22, R18, R22 ;  /* 0x000000121614722b */ /* 0x000fe20000000016 */
[C---:B------:R-:W-:Y:S01]  /*4590*/  @!P2 SEL R23, R4.reuse, 0x63400000, !P3 ;  /* 0x634000000417a807 */ /* 0x040fe20005800000 */
[----:B------:R-:W-:Y:S01]  /*45a0*/  IMAD.MOV.U32 R18, RZ, RZ, R16 ;  /* 0x000000ffff127224 */ /* 0x000fe200078e0010 */
[----:B------:R-:W-:Y:S02]  /*45b0*/  SEL R19, R4, 0x63400000, !P1 ;  /* 0x6340000004137807 */ /* 0x000fe40004800000 */
[--C-:B------:R-:W-:Y:S02]  /*45c0*/  @!P2 LOP3.LUT R4, R23, 0x80000000, R17.reuse, 0xf8, !PT ;  /* 0x800000001704a812 */ /* 0x100fe400078ef811 */
[----:B------:R-:W-:Y:S01]  /*45d0*/  LOP3.LUT R19, R19, 0x800fffff, R17, 0xf8, !PT ;  /* 0x800fffff13137812 */ /* 0x000fe200078ef811 */
[----:B------:R-:W-:Y:S01]  /*45e0*/  DFMA R22, R20, -R12, 1 ;  /* 0x3ff000001416742b */ /* 0x000fe2000000080c */
[----:B------:R-:W-:-:S06]  /*45f0*/  @!P2 LOP3.LUT R25, R4, 0x100000, RZ, 0xfc, !PT ;  /* 0x001000000419a812 */ /* 0x000fcc00078efcff */
[----:B------:R-:W-:Y:S02]  /*4600*/  @!P2 DFMA R18, R18, 2, -R24 ;  /* 0x400000001212a82b */ /* 0x000fe40000000818 */
[----:B------:R-:W-:-:S08]  /*4610*/  DFMA R20, R20, R22, R20 ;  /* 0x000000161414722b */ /* 0x000fd00000000014 */
[----:B------:R-:W-:Y:S01]  /*4620*/  @!P2 LOP3.LUT R2, R19, 0x7ff00000, RZ, 0xc0, !PT ;  /* 0x7ff000001302a812 */ /* 0x000fe200078ec0ff */
[----:B------:R-:W-:-:S04]  /*4630*/  DMUL R24, R20, R18 ;  /* 0x0000001214187228 */ /* 0x000fc80000000000 */
[----:B------:R-:W-:-:S04]  /*4640*/  VIADD R4, R2, 0xffffffff ;  /* 0xffffffff02047836 */ /* 0x000fc80000000000 */
[----:B------:R-:W-:Y:S01]  /*4650*/  DFMA R22, R24, -R12, R18 ;  /* 0x8000000c1816722b */ /* 0x000fe20000000012 */
[----:B------:R-:W-:Y:S02]  /*4660*/  ISETP.GT.U32.AND P0, PT, R4, 0x7feffffe, PT ;  /* 0x7feffffe0400780c */ /* 0x000fe40003f04070 */
[----:B------:R-:W-:-:S04]  /*4670*/  IADD3 R4, PT, PT, R3, -0x1, RZ ;  /* 0xffffffff03047810 */ /* 0x000fc80007ffe0ff */
[----:B------:R-:W-:Y:S01]  /*4680*/  ISETP.GT.U32.OR P0, PT, R4, 0x7feffffe, P0 ;  /* 0x7feffffe0400780c */ /* 0x000fe20000704470 */
[----:B------:R-:W-:-:S12]  /*4690*/  DFMA R22, R20, R22, R24 ;  /* 0x000000161416722b */ /* 0x000fd80000000018 */
[----:B------:R-:W-:Y:S05]  /*46a0*/  @P0 BRA `(.L_x_80) ;  /* 0x0000000000740947 */ /* 0x000fea0003800000 */
[----:B------:R-:W-:Y:S01]  /*46b0*/  LOP3.LUT R16, R17, 0x7ff00000, RZ, 0xc0, !PT ;  /* 0x7ff0000011107812 */ /* 0x000fe200078ec0ff */
[----:B------:R-:W-:Y:S01]  /*46c0*/  IMAD.MOV.U32 R4, RZ, RZ, 0x1ca00000 ;  /* 0x1ca00000ff047424 */ /* 0x000fe200078e00ff */
[----:B------:R-:W-:-:S04]  /*46d0*/  LOP3.LUT R3, R15, 0x7ff00000, RZ, 0xc0, !PT ;  /* 0x7ff000000f037812 */ /* 0x000fc800078ec0ff */
[CC--:B------:R-:W-:Y:S02]  /*46e0*/  VIADDMNMX R2, R16.reuse, -R3.reuse, 0xb9600000, !PT ;  /* 0xb960000010027446 */ /* 0x0c0fe40007800903 */
[----:B------:R-:W-:Y:S02]  /*46f0*/  ISETP.GE.U32.AND P0, PT, R16, R3, PT ;  /* 0x000000031000720c */ /* 0x000fe40003f06070 */
[----:B------:R-:W-:Y:S02]  /*4700*/  VIMNMX R2, PT, PT, R2, 0x46a00000, PT ;  /* 0x46a0000002027848 */ /* 0x000fe40003fe0100 */
[----:B------:R-:W-:-:S05]  /*4710*/  SEL R3, R4, 0x63400000, !P0 ;  /* 0x6340000004037807 */ /* 0x000fca0004000000 */
[----:B------:R-:W-:Y:S01]  /*4720*/  IMAD.IADD R4, R2, 0x1, -R3 ;  /* 0x0000000102047824 */ /* 0x000fe200078e0a03 */
[----:B------:R-:W-:-:S03]  /*4730*/  MOV R2, RZ ;  /* 0x000000ff00027202 */ /* 0x000fc60000000f00 */
[----:B------:R-:W-:-:S06]  /*4740*/  VIADD R3, R4, 0x7fe00000 ;  /* 0x7fe0000004037836 */ /* 0x000fcc0000000000 */
[----:B------:R-:W-:-:S10]  /*4750*/  DMUL R20, R22, R2 ;  /* 0x0000000216147228 */ /* 0x000fd40000000000 */
[----:B------:R-:W-:-:S13]  /*4760*/  FSETP.GTU.AND P0, PT, |R21|, 1.469367938527859385e-39, PT ;  /* 0x001000001500780b */ /* 0x000fda0003f0c200 */
[----:B------:R-:W-:Y:S05]  /*4770*/  @P0 BRA `(.L_x_81) ;  /* 0x0000000000940947 */ /* 0x000fea0003800000 */
[----:B------:R-:W-:-:S06]  /*4780*/  DFMA R12, R22, -R12, R18 ;  /* 0x8000000c160c722b */ /* 0x000fcc0000000012 */
[----:B------:R-:W-:-:S04]  /*4790*/  IMAD.MOV.U32 R12, RZ, RZ, RZ ;  /* 0x000000ffff0c7224 */ /* 0x000fc800078e00ff */
[C---:B------:R-:W-:Y:S02]  /*47a0*/  FSETP.NEU.AND P0, PT, R13.reuse, RZ, PT ;  /* 0x000000ff0d00720b */ /* 0x040fe40003f0d000 */
[----:B------:R-:W-:-:S04]  /*47b0*/  LOP3.LUT R15, R13, 0x80000000, R15, 0x48, !PT ;  /* 0x800000000d0f7812 */ /* 0x000fc800078e480f */
[----:B------:R-:W-:-:S07]  /*47c0*/  LOP3.LUT R13, R15, R3, RZ, 0xfc, !PT ;  /* 0x000000030f0d7212 */ /* 0x000fce00078efcff */
[----:B------:R-:W-:Y:S05]  /*47d0*/  @!P0 BRA `(.L_x_81) ;  /* 0x00000000007c8947 */ /* 0x000fea0003800000 */
[----:B------:R-:W-:Y:S01]  /*47e0*/  IMAD.MOV R3, RZ, RZ, -R4 ;  /* 0x000000ffff037224 */ /* 0x000fe200078e0a04 */
[----:B------:R-:W-:Y:S01]  /*47f0*/  DMUL.RP R12, R22, R12 ;  /* 0x0000000c160c7228 */ /* 0x000fe20000008000 */
[----:B------:R-:W-:-:S06]  /*4800*/  IMAD.MOV.U32 R2, RZ, RZ, RZ ;  /* 0x000000ffff027224 */ /* 0x000fcc00078e00ff */
[----:B------:R-:W-:-:S03]  /*4810*/  DFMA R2, R20, -R2, R22 ;  /* 0x800000021402722b */ /* 0x000fc60000000016 */
[----:B------:R-:W-:-:S03]  /*4820*/  LOP3.LUT R15, R13, R15, RZ, 0x3c, !PT ;  /* 0x0000000f0d0f7212 */ /* 0x000fc600078e3cff */
[----:B------:R-:W-:-:S04]  /*4830*/  IADD3 R2, PT, PT, -R4, -0x43300000, RZ ;  /* 0xbcd0000004027810 */ /* 0x000fc80007ffe1ff */
[----:B------:R-:W-:-:S04]  /*4840*/  FSETP.NEU.AND P0, PT, |R3|, R2, PT ;  /* 0x000000020300720b */ /* 0x000fc80003f0d200 */
[----:B------:R-:W-:Y:S02]  /*4850*/  FSEL R20, R12, R20, !P0 ;  /* 0x000000140c147208 */ /* 0x000fe40004000000 */
[----:B------:R-:W-:Y:S01]  /*4860*/  FSEL R21, R15, R21, !P0 ;  /* 0x000000150f157208 */ /* 0x000fe20004000000 */
[----:B------:R-:W-:Y:S06]  /*4870*/  BRA `(.L_x_81) ;  /* 0x0000000000547947 */ /* 0x000fec0003800000 */
.L_x_80:
[----:B------:R-:W-:-:S14]  /*4880*/  DSETP.NAN.AND P0, PT, R16, R16, PT ;  /* 0x000000101000722a */ /* 0x000fdc0003f08000 */
[----:B------:R-:W-:Y:S05]  /*4890*/  @P0 BRA `(.L_x_82) ;  /* 0x0000000000440947 */ /* 0x000fea0003800000 */
[----:B------:R-:W-:-:S14]  /*48a0*/  DSETP.NAN.AND P0, PT, R14, R14, PT ;  /* 0x0000000e0e00722a */ /* 0x000fdc0003f08000 */
[----:B------:R-:W-:Y:S05]  /*48b0*/  @P0 BRA `(.L_x_83) ;  /* 0x0000000000300947 */ /* 0x000fea0003800000 */
[----:B------:R-:W-:Y:S01]  /*48c0*/  ISETP.NE.AND P0, PT, R2, R3, PT ;  /* 0x000000030200720c */ /* 0x000fe20003f05270 */
[----:B------:R-:W-:Y:S01]  /*48d0*/  IMAD.MOV.U32 R21, RZ, RZ, -0x80000 ;  /* 0xfff80000ff157424 */ /* 0x000fe200078e00ff */
[----:B------:R-:W-:-:S11]  /*48e0*/  MOV R20, 0x0 ;  /* 0x0000000000147802 */ /* 0x000fd60000000f00 */
[----:B------:R-:W-:Y:S05]  /*48f0*/  @!P0 BRA `(.L_x_81) ;  /* 0x0000000000348947 */ /* 0x000fea0003800000 */
[----:B------:R-:W-:Y:S02]  /*4900*/  ISETP.NE.AND P0, PT, R2, 0x7ff00000, PT ;  /* 0x7ff000000200780c */ /* 0x000fe40003f05270 */
[----:B------:R-:W-:Y:S02]  /*4910*/  LOP3.LUT R21, R17, 0x80000000, R15, 0x48, !PT ;  /* 0x8000000011157812 */ /* 0x000fe400078e480f */
[----:B------:R-:W-:-:S13]  /*4920*/  ISETP.EQ.OR P0, PT, R3, RZ, !P0 ;  /* 0x000000ff0300720c */ /* 0x000fda0004702670 */
[----:B------:R-:W-:Y:S01]  /*4930*/  @P0 LOP3.LUT R2, R21, 0x7ff00000, RZ, 0xfc, !PT ;  /* 0x7ff0000015020812 */ /* 0x000fe200078efcff */
[----:B------:R-:W-:Y:S02]  /*4940*/  @!P0 IMAD.MOV.U32 R20, RZ, RZ, RZ ;  /* 0x000000ffff148224 */ /* 0x000fe400078e00ff */
[----:B------:R-:W-:Y:S01]  /*4950*/  @P0 IMAD.MOV.U32 R20, RZ, RZ, RZ ;  /* 0x000000ffff140224 */ /* 0x000fe200078e00ff */
[----:B------:R-:W-:Y:S01]  /*4960*/  @P0 MOV R21, R2 ;  /* 0x0000000200150202 */ /* 0x000fe20000000f00 */
[----:B------:R-:W-:Y:S06]  /*4970*/  BRA `(.L_x_81) ;  /* 0x0000000000147947 */ /* 0x000fec0003800000 */
.L_x_83:
[----:B------:R-:W-:Y:S01]  /*4980*/  LOP3.LUT R21, R15, 0x80000, RZ, 0xfc, !PT ;  /* 0x000800000f157812 */ /* 0x000fe200078efcff */
[----:B------:R-:W-:Y:S01]  /*4990*/  IMAD.MOV.U32 R20, RZ, RZ, R14 ;  /* 0x000000ffff147224 */ /* 0x000fe200078e000e */
[----:B------:R-:W-:Y:S06]  /*49a0*/  BRA `(.L_x_81) ;  /* 0x0000000000087947 */ /* 0x000fec0003800000 */
.L_x_82:
[----:B------:R-:W-:Y:S01]  /*49b0*/  LOP3.LUT R21, R17, 0x80000, RZ, 0xfc, !PT ;  /* 0x0008000011157812 */ /* 0x000fe200078efcff */
[----:B------:R-:W-:-:S07]  /*49c0*/  IMAD.MOV.U32 R20, RZ, RZ, R16 ;  /* 0x000000ffff147224 */ /* 0x000fce00078e0010 */
.L_x_81:
[----:B------:R-:W-:Y:S05]  /*49d0*/  BSYNC.RECONVERGENT B0 ;  /* 0x0000000000007941 */ /* 0x000fea0003800200 */
.L_x_79:
[----:B------:R-:W-:Y:S01]  /*49e0*/  IMAD.MOV.U32 R2, RZ, RZ, R0 ;  /* 0x000000ffff027224 */ /* 0x000fe200078e0000 */
[----:B------:R-:W-:Y:S01]  /*49f0*/  MOV R13, R21 ;  /* 0x00000015000d7202 */ /* 0x000fe20000000f00 */
[----:B------:R-:W-:Y:S02]  /*4a00*/  IMAD.MOV.U32 R3, RZ, RZ, 0x0 ;  /* 0x00000000ff037424 */ /* 0x000fe400078e00ff */
[----:B------:R-:W-:Y:S02]  /*4a10*/  IMAD.MOV.U32 R12, RZ, RZ, R20 ;  /* 0x000000ffff0c7224 */ /* 0x000fe400078e0014 */
[----:B------:R-:W-:Y:S05]  /*4a20*/  RET.REL.NODEC R2 `(_Z22calculateClusterCenterPdPiS_iii) ;  /* 0xffffffb402747950 */ /* 0x000fea0003c3ffff */
.L_x_84:
[----:B------:R-:W-:-:S00]  /*4a30*/  BRA `(.L_x_84) ;  /* 0xfffffffc00fc7947 */ /* 0x000fc0000383ffff */
[----:B------:R-:W-:-:S00]  /*4a40*/  NOP ;  /* 0x0000000000007918 */ /* 0x000fc00000000000 */
        /* <DEDUP_REMOVED lines=11> */
.L_x_108:


//--------------------- .text._Z12findClustersPdS_Piiii --------------------------
	.section	.text._Z12findClustersPdS_Piiii,"ax",@progbits
	.align	128
        .global         _Z12findClustersPdS_Piiii
        .type           _Z12findClustersPdS_Piiii,@function
        .size           _Z12findClustersPdS_Piiii,(.L_x_109 - _Z12findClustersPdS_Piiii)
        .other          _Z12findClustersPdS_Piiii,@"STO_CUDA_ENTRY STV_DEFAULT"
_Z12findClustersPdS_Piiii:
.text._Z12findClustersPdS_Piiii:
        /* <DEDUP_REMOVED lines=9> */
[----:B------:R-:W-:Y:S01]  /*0090*/  HFMA2 R0, -RZ, RZ, 0, 0 ;  /* 0x00000000ff007431 */ /* 0x000fe200000001ff */
[----:B------:R-:W1:Y:S01]  /*00a0*/  LDCU.64 UR10, c[0x0][0x358] ;  /* 0x00006b00ff0a77ac */ /* 0x000e620008000a00 */
[----:B0-----:R-:W-:-:S09]  /*00b0*/  UISETP.GE.AND UP0, UPT, UR6, 0x1, UPT ;  /* 0x000000010600788c */ /* 0x001fd2000bf06270 */
[----:B-1----:R-:W-:Y:S05]  /*00c0*/  BRA.U !UP0, `(.L_x_85) ;  /* 0x0000000508607547 */ /* 0x002fea000b800000 */
[----:B------:R-:W0:Y:S01]  /*00d0*/  LDC.64 R2, c[0x0][0x380] ;  /* 0x0000e000ff027b82 */ /* 0x000e220000000a00 */
[----:B------:R-:W-:Y:S02]  /*00e0*/  MOV R9, RZ ;  /* 0x000000ff00097202 */ /* 0x000fe40000000f00 */
[----:B------:R-:W-:Y:S01]  /*00f0*/  CS2R R6, SRZ ;  /* 0x0000000000067805 */ /* 0x000fe2000001ff00 */
[----:B------:R-:W1:Y:S04]  /*0100*/  LDCU UR6, c[0x0][0x398] ;  /* 0x00007300ff0677ac */ /* 0x000e680008000800 */
[----:B------:R-:W2:Y:S02]  /*0110*/  LDC.64 R4, c[0x0][0x388] ;  /* 0x0000e200ff047b82 */ /* 0x000ea40000000a00 */
.L_x_88:
[----:B-1----:R-:W-:Y:S02]  /*0120*/  IMAD R13, R8, UR6, R9 ;  /* 0x00000006080d7c24 */ /* 0x002fe4000f8e0209 */
[----:B--2---:R-:W-:-:S04]  /*0130*/  IMAD.WIDE.U32 R10, R9, 0x8, R4 ;  /* 0x00000008090a7825 */ /* 0x004fc800078e0004 */
[----:B0-----:R-:W-:Y:S02]  /*0140*/  IMAD.WIDE R12, R13, 0x8, R2 ;  /* 0x000000080d0c7825 */ /* 0x001fe400078e0202 */
[----:B------:R-:W2:Y:S04]  /*0150*/  LDG.E.64 R10, desc[UR10][R10.64] ;  /* 0x0000000a0a0a7981 */ /* 0x000ea8000c1e1b00 */
[----:B------:R-:W2:Y:S01]  /*0160*/  LDG.E.64 R12, desc[UR10][R12.64] ;  /* 0x0000000a0c0c7981 */ /* 0x000ea2000c1e1b00 */
[----:B------:R-:W-:Y:S01]  /*0170*/  BSSY.RECONVERGENT B0, `(.L_x_86) ;  /* 0x0000047000007945 */ /* 0x000fe20003800200 */
[----:B------:R-:W-:Y:S01]  /*0180*/  MOV R16, 0x3f800000 ;  /* 0x3f80000000107802 */ /* 0x000fe20000000f00 */
[----:B--2---:R-:W-:-:S06]  /*0190*/  DADD R14, R10, -R12 ;  /* 0x000000000a0e7229 */ /* 0x004fcc000000080c */
[----:B------:R-:W0:Y:S02]  /*01a0*/  F2F.F32.F64 R0, R14 ;  /* 0x0000000e00007310 */ /* 0x000e240000301000 */
[----:B0-----:R-:W-:-:S13]  /*01b0*/  FSETP.NEU.AND P0, PT, R0, 1, PT ;  /* 0x3f8000000000780b */ /* 0x001fda0003f0d000 */
[----:B------:R-:W-:Y:S05]  /*01c0*/  @!P0 BRA `(.L_x_87) ;  /* 0x0000000400048947 */ /* 0x000fea0003800000 */
[----:B------:R-:W-:-:S13]  /*01d0*/  FSETP.NAN.AND P0, PT, |R0|, |R0|, PT ;  /* 0x400000000000720b */ /* 0x000fda0003f08200 */
[----:B------:R-:W-:Y:S01]  /*01e0*/  @P0 FADD R16, R0, 2 ;  /* 0x4000000000100421 */ /* 0x000fe20000000000 */
[----:B------:R-:W-:Y:S06]  /*01f0*/  @P0 BRA `(.L_x_87) ;  /* 0x0000000000f80947 */ /* 0x000fec0003800000 */
[C---:B------:R-:W-:Y:S01]  /*0200*/  FMUL R11, |R0|.reuse, 16777216 ;  /* 0x4b800000000b7820 */ /* 0x040fe20000400200 */
[----:B------:R-:W-:Y:S01]  /*0210*/  FSETP.GEU.AND P0, PT, |R0|, 1.175494350822287508e-38, PT ;  /* 0x008000000000780b */ /* 0x000fe20003f0e200 */
[----:B------:R-:W-:-:S03]  /*0220*/  HFMA2 R17, -RZ, RZ, 0.771484375, 0.21533203125 ;  /* 0x3a2c32e4ff117431 */ /* 0x000fc600000001ff */
[----:B------:R-:W-:Y:S02]  /*0230*/  FSEL R11, R11, |R0|, !P0 ;  /* 0x400000000b0b7208 */ /* 0x000fe40004000000 */
[----:B------:R-:W-:Y:S02]  /*0240*/  FSEL R12, RZ, -24, P0 ;  /* 0xc1c00000ff0c7808 */ /* 0x000fe40000000000 */
[----:B------:R-:W-:Y:S02]  /*0250*/  IADD3 R10, PT, PT, R11, -0x3f3504f3, RZ ;  /* 0xc0cafb0d0b0a7810 */ /* 0x000fe40007ffe0ff */
[----:B------:R-:W-:Y:S02]  /*0260*/  FSETP.NEU.AND P0, PT, |R0|, +INF , PT ;  /* 0x7f8000000000780b */ /* 0x000fe40003f0d200 */
[----:B------:R-:W-:Y:S02]  /*0270*/  LOP3.LUT R10, R10, 0xff800000, RZ, 0xc0, !PT ;  /* 0xff8000000a0a7812 */ /* 0x000fe400078ec0ff */
[----:B------:R-:W-:-:S02]  /*0280*/  FSETP.NEU.AND P0, PT, R0, RZ, P0 ;  /* 0x000000ff0000720b */ /* 0x000fc4000070d000 */
[----:B------:R-:W-:-:S05]  /*0290*/  IADD3 R11, PT, PT, R11, -R10, RZ ;  /* 0x8000000a0b0b7210 */ /* 0x000fca0007ffe0ff */
[C---:B------:R-:W-:Y:S01]  /*02a0*/  FADD R14, R11.reuse, 1 ;  /* 0x3f8000000b0e7421 */ /* 0x040fe20000000000 */
[----:B------:R-:W-:Y:S01]  /*02b0*/  FADD R15, R11, -1 ;  /* 0xbf8000000b0f7421 */ /* 0x000fe20000000000 */
[----:B------:R-:W-:-:S03]  /*02c0*/  I2FP.F32.S32 R11, R10 ;  /* 0x0000000a000b7245 */ /* 0x000fc60000201400 */
[----:B------:R-:W-:Y:S01]  /*02d0*/  FADD R13, R15, R15 ;  /* 0x0000000f0f0d7221 */ /* 0x000fe20000000000 */
[----:B------:R-:W0:Y:S01]  /*02e0*/  MUFU.RCP R14, R14 ;  /* 0x0000000e000e7308 */ /* 0x000e220000001000 */
[----:B------:R-:W-:Y:S02]  /*02f0*/  @!P0 FADD R0, R0, R0 ;  /* 0x0000000000008221 */ /* 0x000fe40000000000 */
[----:B0-----:R-:W-:Y:S01]  /*0300*/  FMUL R10, R14, R13 ;  /* 0x0000000d0e0a7220 */ /* 0x001fe20000400000 */
[----:B------:R-:W-:-:S03]  /*0310*/  FFMA R13, R11, 1.1920928955078125e-07, R12 ;  /* 0x340000000b0d7823 */ /* 0x000fc6000000000c */
[----:B------:R-:W-:Y:S01]  /*0320*/  FADD R16, R15, -R10 ;  /* 0x8000000a0f107221 */ /* 0x000fe20000000000 */
[CC--:B------:R-:W-:Y:S01]  /*0330*/  FMUL R12, R10.reuse, R10.reuse ;  /* 0x0000000a0a0c7220 */ /* 0x0c0fe20000400000 */
[----:B------:R-:W-:Y:S02]  /*0340*/  FFMA R11, R10, 1.4426950216293334961, R13 ;  /* 0x3fb8aa3b0a0b7823 */ /* 0x000fe4000000000d */
[----:B------:R-:W-:Y:S01]  /*0350*/  FADD R16, R16, R16 ;  /* 0x0000001010107221 */ /* 0x000fe20000000000 */
[C---:B------:R-:W-:Y:S01]  /*0360*/  FFMA R17, R12.reuse, R17, 0.0032181653659790754318 ;  /* 0x3b52e7db0c117423 */ /* 0x040fe20000000011 */
[----:B------:R-:W-:Y:S02]  /*0370*/  FADD R13, R13, -R11 ;  /* 0x8000000b0d0d7221 */ /* 0x000fe40000000000 */
[----:B------:R-:W-:Y:S01]  /*0380*/  FFMA R15, R15, -R10, R16 ;  /* 0x8000000a0f0f7223 */ /* 0x000fe20000000010 */
[----:B------:R-:W-:Y:S01]  /*0390*/  FFMA R17, R12, R17, 0.018033718690276145935 ;  /* 0x3c93bb730c117423 */ /* 0x000fe20000000011 */
[----:B------:R-:W-:-:S02]  /*03a0*/  FFMA R16, R10, 1.4426950216293334961, R13 ;  /* 0x3fb8aa3b0a107823 */ /* 0x000fc4000000000d */
[----:B------:R-:W-:Y:S01]  /*03b0*/  FMUL R15, R14, R15 ;  /* 0x0000000f0e0f7220 */ /* 0x000fe20000400000 */
[----:B------:R-:W-:-:S03]  /*03c0*/  FFMA R17, R12, R17, 0.12022458761930465698 ;  /* 0x3df6384f0c117423 */ /* 0x000fc60000000011 */
[----:B------:R-:W-:Y:S01]  /*03d0*/  FFMA R13, R15, 1.4426950216293334961, R16 ;  /* 0x3fb8aa3b0f0d7823 */ /* 0x000fe20000000010 */
[----:B------:R-:W-:-:S03]  /*03e0*/  FMUL R17, R12, R17 ;  /* 0x000000110c117220 */ /* 0x000fc60000400000 */
[----:B------:R-:W-:Y:S01]  /*03f0*/  FFMA R14, R10, 1.9251366722983220825e-08, R13 ;  /* 0x32a55e340a0e7823 */ /* 0x000fe2000000000d */
[----:B------:R-:W-:-:S04]  /*0400*/  FMUL R12, R17, 3 ;  /* 0x40400000110c7820 */ /* 0x000fc80000400000 */
[----:B------:R-:W-:Y:S01]  /*0410*/  FFMA R12, R15, R12, R14 ;  /* 0x0000000c0f0c7223 */ /* 0x000fe2000000000e */
[----:B------:R-:W-:-:S03]  /*0420*/  MOV R15, 0x391fcb8e ;  /* 0x391fcb8e000f7802 */ /* 0x000fc60000000f00 */
[----:B------:R-:W-:-:S04]  /*0430*/  FFMA R12, R10, R17, R12 ;  /* 0x000000110a0c7223 */ /* 0x000fc8000000000c */
[----:B------:R-:W-:-:S04]  /*0440*/  FADD R10, R11, R12 ;  /* 0x0000000c0b0a7221 */ /* 0x000fc80000000000 */
[----:B------:R-:W-:Y:S01]  /*0450*/  FMUL R13, R10, 2 ;  /* 0x400000000a0d7820 */ /* 0x000fe20000400000 */
[----:B------:R-:W-:-:S03]  /*0460*/  FADD R11, -R11, R10 ;  /* 0x0000000a0b0b7221 */ /* 0x000fc60000000100 */
[----:B------:R-:W0:Y:S01]  /*0470*/  FRND R14, R13 ;  /* 0x0000000d000e7307 */ /* 0x000e220000201000 */
[----:B------:R-:W-:Y:S01]  /*0480*/  FADD R11, R12, -R11 ;  /* 0x8000000b0c0b7221 */ /* 0x000fe20000000000 */
[----:B------:R-:W-:Y:S01]  /*0490*/  FFMA R10, R10, 2, -R13 ;  /* 0x400000000a0a7823 */ /* 0x000fe2000000080d */
[----:B------:R-:W-:-:S03]  /*04a0*/  FSETP.GT.AND P2, PT, |R13|, 152, PT ;  /* 0x431800000d00780b */ /* 0x000fc60003f44200 */
[----:B------:R-:W-:Y:S02]  /*04b0*/  FFMA R11, R11, 2, R10 ;  /* 0x400000000b0b7823 */ /* 0x000fe4000000000a */
[----:B------:R-:W1:Y:S01]  /*04c0*/  F2I.NTZ R12, R13 ;  /* 0x0000000d000c7305 */ /* 0x000e620000203100 */
[----:B0-----:R-:W-:Y:S01]  /*04d0*/  FADD R10, R13, -R14 ;  /* 0x8000000e0d0a7221 */ /* 0x001fe20000000000 */
[----:B------:R-:W-:-:S03]  /*04e0*/  FSETP.GT.AND P1, PT, R14, RZ, PT ;  /* 0x000000ff0e00720b */ /* 0x000fc60003f24000 */
[----:B------:R-:W-:-:S04]  /*04f0*/  FADD R10, R10, R11 ;  /* 0x0000000b0a0a7221 */ /* 0x000fc80000000000 */
[----:B------:R-:W-:-:S04]  /*0500*/  FFMA R11, R10, R15, 0.0013391353422775864601 ;  /* 0x3aaf85ed0a0b7423 */ /* 0x000fc8000000000f */
[----:B------:R-:W-:-:S04]  /*0510*/  FFMA R11, R10, R11, 0.0096188392490148544312 ;  /* 0x3c1d98560a0b7423 */ /* 0x000fc8000000000b */
[----:B------:R-:W-:-:S04]  /*0520*/  FFMA R11, R10, R11, 0.055503588169813156128 ;  /* 0x3d6357bb0a0b7423 */ /* 0x000fc8000000000b */
[C---:B------:R-:W-:Y:S01]  /*0530*/  FFMA R15, R10.reuse, R11, 0.24022644758224487305 ;  /* 0x3e75fdec0a0f7423 */ /* 0x040fe2000000000b */
[----:B------:R-:W-:Y:S02]  /*0540*/  SEL R11, RZ, 0x83000000, P1 ;  /* 0x83000000ff0b7807 */ /* 0x000fe40000800000 */
[----:B------:R-:W-:Y:S01]  /*0550*/  FSETP.GEU.AND P1, PT, R13, RZ, PT ;  /* 0x000000ff0d00720b */ /* 0x000fe20003f2e000 */
[----:B------:R-:W-:Y:S01]  /*0560*/  FFMA R15, R10, R15, 0.69314718246459960938 ;  /* 0x3f3172180a0f7423 */ /* 0x000fe2000000000f */
[----:B------:R-:W-:Y:S02]  /*0570*/  IADD3 R14, PT, PT, R11, 0x7f000000, RZ ;  /* 0x7f0000000b0e7810 */ /* 0x000fe40007ffe0ff */
[----:B-1----:R-:W-:Y:S01]  /*0580*/  LEA R12, R12, -R11, 0x17 ;  /* 0x8000000b0c0c7211 */ /* 0x002fe200078eb8ff */
[----:B------:R-:W-:Y:S01]  /*0590*/  FFMA R15, R10, R15, 1 ;  /* 0x3f8000000a0f7423 */ /* 0x000fe2000000000f */
[----:B------:R-:W-:-:S03]  /*05a0*/  FSEL R16, RZ, +INF , !P1 ;  /* 0x7f800000ff107808 */ /* 0x000fc60004800000 */
[----:B------:R-:W-:-:S04]  /*05b0*/  FMUL R15, R14, R15 ;  /* 0x0000000f0e0f7220 */ /* 0x000fc80000400000 */
[----:B------:R-:W-:Y:S01]  /*05c0*/  @!P2 FMUL R16, R12, R15 ;  /* 0x0000000f0c10a220 */ /* 0x000fe20000400000 */
[----:B------:R-:W-:-:S07]  /*05d0*/  @!P0 LOP3.LUT R16, R0, 0x7fffffff, RZ, 0xc0, !PT ;  /* 0x7fffffff00108812 */ /* 0x000fce00078ec0ff */
.L_x_87:
[----:B------:R-:W-:Y:S05]  /*05e0*/  BSYNC.RECONVERGENT B0 ;  /* 0x0000000000007941 */ /* 0x000fea0003800200 */
.L_x_86:
[----:B------:R-:W-:Y:S01]  /*05f0*/  IADD3 R9, PT, PT, R9, 0x1, RZ ;  /* 0x0000000109097810 */ /* 0x000fe20007ffe0ff */
[----:B------:R-:W0:Y:S03]  /*0600*/  F2F.F64.F32 R10, R16 ;  /* 0x00000010000a7310 */ /* 0x000e260000201800 */
[----:B------:R-:W-:Y:S01]  /*0610*/  ISETP.NE.AND P0, PT, R9, UR6, PT ;  /* 0x0000000609007c0c */ /* 0x000fe2000bf05270 */
[----:B0-----:R-:W-:-:S12]  /*0620*/  DADD R6, R10, R6 ;  /* 0x000000000a067229 */ /* 0x001fd80000000006 */
[----:B------:R-:W-:Y:S05]  /*0630*/  @P0 BRA `(.L_x_88) ;  /* 0xfffffff800b80947 */ /* 0x000fea000383ffff */
[----:B------:R0:W1:Y:S02]  /*0640*/  F2F.F32.F64 R0, R6 ;  /* 0x0000000600007310 */ /* 0x0000640000301000 */
.L_x_85:
[----:B------:R-:W2:Y:S01]  /*0650*/  LDCU UR4, c[0x0][0x39c] ;  /* 0x00007380ff0477ac */ /* 0x000ea20008000800 */
[----:B------:R-:W-:Y:S01]  /*0660*/  MOV R9, RZ ;  /* 0x000000ff00097202 */ /* 0x000fe20000000f00 */
[----:B--2---:R-:W-:-:S09]  /*0670*/  UISETP.GE.AND UP0, UPT, UR4, 0x2, UPT ;  /* 0x000000020400788c */ /* 0x004fd2000bf06270 */
[----:B------:R-:W-:Y:S05]  /*0680*/  BRA.U !UP0, `(.L_x_89) ;  /* 0x0000000908cc7547 */ /* 0x000fea000b800000 */
[----:B-1----:R-:W-:Y:S01]  /*0690*/  IADD3 R2, PT, PT, R0, -0xd000000, RZ ;  /* 0xf300000000027810 */ /* 0x002fe20007ffe0ff */
[----:B------:R1:W2:Y:S01]  /*06a0*/  MUFU.RSQ R5, R0 ;  /* 0x0000000000057308 */ /* 0x0002a20000001400 */
[----:B------:R-:W-:Y:S01]  /*06b0*/  UISETP.GE.AND UP0, UPT, UR6, 0x1, UPT ;  /* 0x000000010600788c */ /* 0x000fe2000bf06270 */
[----:B------:R-:W-:Y:S01]  /*06c0*/  BSSY.RECONVERGENT B0, `(.L_x_90) ;  /* 0x000000d000007945 */ /* 0x000fe20003800200 */
[----:B------:R-:W-:-:S13]  /*06d0*/  ISETP.GT.U32.AND P0, PT, R2, 0x727fffff, PT ;  /* 0x727fffff0200780c */ /* 0x000fda0003f04070 */
[----:B-1----:R-:W-:Y:S05]  /*06e0*/  @!P0 BRA `(.L_x_91) ;  /* 0x0000000000188947 */ /* 0x002fea0003800000 */
[----:B------:R-:W-:Y:S01]  /*06f0*/  BSSY.RECONVERGENT B1, `(.L_x_92) ;  /* 0x0000003000017945 */ /* 0x000fe20003800200 */
[----:B------:R-:W-:-:S07]  /*0700*/  MOV R13, 0x720 ;  /* 0x00000720000d7802 */ /* 0x000fce0000000f00 */
[----:B0-2---:R-:W-:Y:S05]  /*0710*/  CALL.REL.NOINC `($__internal_1_$__cuda_sm20_sqrt_rn_f32_slowpath) ;  /* 0x0000000800b87944 */ /* 0x005fea0003c00000 */
[----:B------:R-:W-:Y:S05]  /*0720*/  BSYNC.RECONVERGENT B1 ;  /* 0x0000000000017941 */ /* 0x000fea0003800200 */
.L_x_92:
[----:B------:R-:W-:Y:S01]  /*0730*/  MOV R2, R0 ;  /* 0x0000000000027202 */ /* 0x000fe20000000f00 */
[----:B------:R-:W-:Y:S06]  /*0740*/  BRA `(.L_x_93) ;  /* 0x0000000000107947 */ /* 0x000fec0003800000 */
.L_x_91:
[C---:B--2---:R-:W-:Y:S01]  /*0750*/  FMUL.FTZ R3, R5.reuse, R0 ;  /* 0x0000000005037220 */ /* 0x044fe20000410000 */
[----:B------:R-:W-:-:S03]  /*0760*/  FMUL.FTZ R2, R5, 0.5 ;  /* 0x3f00000005027820 */ /* 0x000fc60000410000 */
[----:B------:R-:W-:-:S04]  /*0770*/  FFMA R0, -R3, R3, R0 ;  /* 0x0000000303007223 */ /* 0x000fc80000000100 */
[----:B------:R-:W-:-:S07]  /*0780*/  FFMA R2, R0, R2, R3 ;  /* 0x0000000200027223 */ /* 0x000fce0000000003 */
.L_x_93:
[----:B------:R-:W-:Y:S05]  /*0790*/  BSYNC.RECONVERGENT B0 ;  /* 0x0000000000007941 */ /* 0x000fea0003800200 */
.L_x_90:
[----:B------:R-:W1:Y:S01]  /*07a0*/  F2F.F64.F32 R2, R2 ;  /* 0x0000000200027310 */ /* 0x000e620000201800 */
[----:B------:R-:W-:Y:S05]  /*07b0*/  BRA.U !UP0, `(.L_x_94) ;  /* 0x0000000908007547 */ /* 0x000fea000b800000 */
[----:B------:R-:W2:Y:S01]  /*07c0*/  LDCU UR4, c[0x0][0x398] ;  /* 0x00007300ff0477ac */ /* 0x000ea20008000800 */
[----:B------:R-:W-:Y:S01]  /*07d0*/  HFMA2 R9, -RZ, RZ, 0, 0 ;  /* 0x00000000ff097431 */ /* 0x000fe200000001ff */
[----:B------:R-:W-:Y:S01]  /*07e0*/  MOV R10, 0x1 ;  /* 0x00000001000a7802 */ /* 0x000fe20000000f00 */
[----:B--2---:R-:W-:Y:S01]  /*07f0*/  IMAD R11, R8, UR4, RZ ;  /* 0x00000004080b7c24 */ /* 0x004fe2000f8e02ff */
[----:B------:R-:W-:Y:S02]  /*0800*/  UIMAD.WIDE.U32 UR8, UR4, 0x8, URZ ;  /* 0x00000008040878a5 */ /* 0x000fe4000f8e00ff */
[----:B------:R-:W-:-:S12]  /*0810*/  UIADD3 UR5, UPT, UPT, -UR4, URZ, URZ ;  /* 0x000000ff04057290 */ /* 0x000fd8000fffe1ff */
.L_x_102:
[----:B0-----:R-:W0:Y:S01]  /*0820*/  LDC.64 R6, c[0x0][0x388] ;  /* 0x0000e200ff067b82 */ /* 0x001e220000000a00 */
[----:B------:R-:W-:Y:S01]  /*0830*/  IMAD R15, R10, UR9, RZ ;  /* 0x000000090a0f7c24 */ /* 0x000fe2000f8e02ff */
[----:B------:R-:W-:Y:S01]  /*0840*/  MOV R13, R11 ;  /* 0x0000000b000d7202 */ /* 0x000fe20000000f00 */
[----:B------:R-:W-:-:S05]  /*0850*/  UMOV UR4, UR5 ;  /* 0x0000000500047c82 */ /* 0x000fca0008000000 */
[----:B------:R-:W2:Y:S01]  /*0860*/  LDC.64 R4, c[0x0][0x380] ;  /* 0x0000e000ff047b82 */ /* 0x000ea20000000a00 */
[----:B0-----:R-:W-:-:S05]  /*0870*/  IMAD.WIDE.U32 R6, R10, UR8, R6 ;  /* 0x000000080a067c25 */ /* 0x001fca000f8e0006 */
[----:B------:R-:W-:Y:S02]  /*0880*/  IADD3 R15, PT, PT, R7, R15, RZ ;  /* 0x0000000f070f7210 */ /* 0x000fe40007ffe0ff */
[----:B------:R-:W-:Y:S02]  /*0890*/  MOV R0, R6 ;  /* 0x0000000600007202 */ /* 0x000fe40000000f00 */
[----:B--2---:R-:W-:-:S07]  /*08a0*/  CS2R R6, SRZ ;  /* 0x0000000000067805 */ /* 0x004fce000001ff00 */
.L_x_98:
[----:B------:R-:W-:Y:S01]  /*08b0*/  IMAD.WIDE R16, R13, 0x8, R4 ;  /* 0x000000080d107825 */ /* 0x000fe200078e0204 */
[----:B------:R-:W-:-:S05]  /*08c0*/  MOV R14, R0 ;  /* 0x00000000000e7202 */ /* 0x000fca0000000f00 */
[----:B------:R-:W2:Y:S04]  /*08d0*/  LDG.E.64 R18, desc[UR10][R14.64] ;  /* 0x0000000a0e127981 */ /* 0x000ea8000c1e1b00 */
[----:B------:R-:W2:Y:S01]  /*08e0*/  LDG.E.64 R16, desc[UR10][R16.64] ;  /* 0x0000000a10107981 */ /* 0x000ea2000c1e1b00 */
[----:B------:R-:W-:Y:S01]  /*08f0*/  UIADD3 UR4, UPT, UPT, UR4, 0x1, URZ ;  /* 0x0000000104047890 */ /* 0x000fe2000fffe0ff */
[----:B------:R-:W-:Y:S01]  /*0900*/  BSSY.RECONVERGENT B0, `(.L_x_95) ;  /* 0x000004a000007945 */ /* 0x000fe20003800200 */
[----:B------:R-:W-:Y:S02]  /*0910*/  MOV R20, 0x3f800000 ;  /* 0x3f80000000147802 */ /* 0x000fe40000000f00 */
[----:B------:R-:W-:Y:S01]  /*0920*/  UISETP.NE.AND UP0, UPT, UR4, URZ, UPT ;  /* 0x000000ff0400728c */ /* 0x000fe2000bf05270 */
[----:B--2---:R-:W-:-:S06]  /*0930*/  DADD R18, R18, -R16 ;  /* 0x0000000012127229 */ /* 0x004fcc0000000810 */
[----:B------:R-:W0:Y:S02]  /*0940*/  F2F.F32.F64 R12, R18 ;  /* 0x00000012000c7310 */ /* 0x000e240000301000 */
[----:B0-----:R-:W-:-:S13]  /*0950*/  FSETP.NEU.AND P0, PT, R12, 1, PT ;  /* 0x3f8000000c00780b */ /* 0x001fda0003f0d000 */
[----:B------:R-:W-:Y:S05]  /*0960*/  @!P0 BRA `(.L_x_96) ;  /* 0x00000004000c8947 */ /* 0x000fea0003800000 */
[----:B------:R-:W-:-:S13]  /*0970*/  FSETP.NAN.AND P0, PT, |R12|, |R12|, PT ;  /* 0x4000000c0c00720b */ /* 0x000fda0003f08200 */
[----:B------:R-:W-:Y:S05]  /*0980*/  @P0 BRA `(.L_x_97) ;  /* 0x0000000400000947 */ /* 0x000fea0003800000 */
[C---:B------:R-:W-:Y:S01]  /*0990*/  FMUL R17, |R12|.reuse, 16777216 ;  /* 0x4b8000000c117820 */ /* 0x040fe20000400200 */
[C---:B------:R-:W-:Y:S01]  /*09a0*/  FSETP.GEU.AND P0, PT, |R12|.reuse, 1.175494350822287508e-38, PT ;  /* 0x008000000c00780b */ /* 0x040fe20003f0e200 */
[----:B------:R-:W-:Y:S01]  /*09b0*/  HFMA2 R21, -RZ, RZ, 0.771484375, 0.21533203125 ;  /* 0x3a2c32e4ff157431 */ /* 0x000fe200000001ff */
[----:B------:R-:W-:Y:S02]  /*09c0*/  FSETP.NEU.AND P3, PT, R12, RZ, PT ;  /* 0x000000ff0c00720b */ /* 0x000fe40003f6d000 */
[----:B------:R-:W-:Y:S02]  /*09d0*/  FSEL R17, R17, |R12|, !P0 ;  /* 0x4000000c11117208 */ /* 0x000fe40004000000 */
[----:B------:R-:W-:Y:S02]  /*09e0*/  FSEL R19, RZ, -24, P0 ;  /* 0xc1c00000ff137808 */ /* 0x000fe40000000000 */
[----:B------:R-:W-:-:S04]  /*09f0*/  IADD3 R14, PT, PT, R17, -0x3f3504f3, RZ ;  /* 0xc0cafb0d110e7810 */ /* 0x000fc80007ffe0ff */
[----:B------:R-:W-:-:S04]  /*0a00*/  LOP3.LUT R16, R14, 0xff800000, RZ, 0xc0, !PT ;  /* 0xff8000000e107812 */ /* 0x000fc800078ec0ff */
[-C--:B------:R-:W-:Y:S02]  /*0a10*/  IADD3 R17, PT, PT, R17, -R16.reuse, RZ ;  /* 0x8000001011117210 */ /* 0x080fe40007ffe0ff */
[----:B------:R-:W-:-:S03]  /*0a20*/  I2FP.F32.S32 R16, R16 ;  /* 0x0000001000107245 */ /* 0x000fc60000201400 */
[C---:B------:R-:W-:Y:S01]  /*0a30*/  FADD R14, R17.reuse, 1 ;  /* 0x3f800000110e7421 */ /* 0x040fe20000000000 */
[----:B------:R-:W-:Y:S01]  /*0a40*/  FADD R22, R17, -1 ;  /* 0xbf80000011167421 */ /* 0x000fe20000000000 */
[----:B------:R-:W-:-:S03]  /*0a50*/  FFMA R20, R16, 1.1920928955078125e-07, R19 ;  /* 0x3400000010147823 */ /* 0x000fc60000000013 */
[----:B------:R-:W-:Y:S01]  /*0a60*/  FADD R17, R22, R22 ;  /* 0x0000001616117221 */ /* 0x000fe20000000000 */
[----:B------:R-:W0:Y:S03]  /*0a70*/  MUFU.RCP R14, R14 ;  /* 0x0000000e000e7308 */ /* 0x000e260000001000 */
[----:B0-----:R-:W-:-:S04]  /*0a80*/  FMUL R17, R14, R17 ;  /* 0x000000110e117220 */ /* 0x001fc80000400000 */
[----:B------:R-:W-:Y:S01]  /*0a90*/  FADD R19, R22, -R17 ;  /* 0x8000001116137221 */ /* 0x000fe20000000000 */
[C---:B------:R-:W-:Y:S01]  /*0aa0*/  FMUL R18, R17.reuse, R17 ;  /* 0x0000001111127220 */ /* 0x040fe20000400000 */
[----:B------:R-:W-:Y:S02]  /*0ab0*/  FFMA R16, R17, 1.4426950216293334961, R20 ;  /* 0x3fb8aa3b11107823 */ /* 0x000fe40000000014 */
[----:B------:R-:W-:Y:S01]  /*0ac0*/  FADD R19, R19, R19 ;  /* 0x0000001313137221 */ /* 0x000fe20000000000 */
[----:B------:R-:W-:Y:S01]  /*0ad0*/  FFMA R21, R18, R21, 0.0032181653659790754318 ;  /* 0x3b52e7db12157423 */ /* 0x000fe20000000015 */
        /* <DEDUP_REMOVED lines=10> */
[----:B------:R-:W-:-:S04]  /*0b80*/  FFMA R19, R19, R14, R20 ;  /* 0x0000000e13137223 */ /* 0x000fc80000000014 */
[----:B------:R-:W-:-:S04]  /*0b90*/  FFMA R19, R17, R18, R19 ;  /* 0x0000001211137223 */ /* 0x000fc80000000013 */
[----:B------:R-:W-:-:S04]  /*0ba0*/  FADD R21, R16, R19 ;  /* 0x0000001310157221 */ /* 0x000fc80000000000 */
[----:B------:R-:W-:Y:S01]  /*0bb0*/  FMUL R14, R21, 2 ;  /* 0x40000000150e7820 */ /* 0x000fe20000400000 */
[----:B------:R-:W-:-:S03]  /*0bc0*/  FADD R16, -R16, R21 ;  /* 0x0000001510107221 */ /* 0x000fc60000000100 */
[----:B------:R-:W0:Y:S01]  /*0bd0*/  FRND R17, R14 ;  /* 0x0000000e00117307 */ /* 0x000e220000201000 */
[----:B------:R-:W-:Y:S01]  /*0be0*/  FADD R16, R19, -R16 ;  /* 0x8000001013107221 */ /* 0x000fe20000000000 */
[----:B------:R-:W-:Y:S01]  /*0bf0*/  FFMA R21, R21, 2, -R14 ;  /* 0x4000000015157823 */ /* 0x000fe2000000080e */
[----:B------:R-:W-:Y:S02]  /*0c00*/  MOV R19, 0x391fcb8e ;  /* 0x391fcb8e00137802 */ /* 0x000fe40000000f00 */
[----:B------:R-:W-:Y:S01]  /*0c10*/  FSETP.GT.AND P1, PT, |R14|, 152, PT ;  /* 0x431800000e00780b */ /* 0x000fe20003f24200 */
[----:B------:R-:W-:Y:S01]  /*0c20*/  FFMA R21, R16, 2, R21 ;  /* 0x4000000010157823 */ /* 0x000fe20000000015 */
[C---:B------:R-:W-:Y:S01]  /*0c30*/  FSETP.GEU.AND P2, PT, R14.reuse, RZ, PT ;  /* 0x000000ff0e00720b */ /* 0x040fe20003f4e000 */
[----:B------:R-:W2:Y:S03]  /*0c40*/  F2I.NTZ R18, R14 ;  /* 0x0000000e00127305 */ /* 0x000ea60000203100 */
[----:B------:R-:W-:Y:S01]  /*0c50*/  FSEL R20, RZ, +INF , !P2 ;  /* 0x7f800000ff147808 */ /* 0x000fe20005000000 */
[----:B0-----:R-:W-:Y:S01]  /*0c60*/  FADD R16, R14, -R17 ;  /* 0x800000110e107221 */ /* 0x001fe20000000000 */
[----:B------:R-:W-:-:S03]  /*0c70*/  FSETP.GT.AND P0, PT, R17, RZ, PT ;  /* 0x000000ff1100720b */ /* 0x000fc60003f04000 */
[----:B------:R-:W-:Y:S01]  /*0c80*/  FADD R16, R16, R21 ;  /* 0x0000001510107221 */ /* 0x000fe20000000000 */
[----:B------:R-:W-:Y:S02]  /*0c90*/  SEL R17, RZ, 0x83000000, P0 ;  /* 0x83000000ff117807 */ /* 0x000fe40000000000 */
[----:B------:R-:W-:Y:S01]  /*0ca0*/  FSETP.NEU.AND P0, PT, |R12|, +INF , PT ;  /* 0x7f8000000c00780b */ /* 0x000fe20003f0d200 */
[----:B------:R-:W-:Y:S01]  /*0cb0*/  FFMA R19, R16, R19, 0.0013391353422775864601 ;  /* 0x3aaf85ed10137423 */ /* 0x000fe20000000013 */
[----:B--2---:R-:W-:Y:S02]  /*0cc0*/  LEA R18, R18, -R17, 0x17 ;  /* 0x8000001112127211 */ /* 0x004fe400078eb8ff */
[----:B------:R-:W-:Y:S01]  /*0cd0*/  IADD3 R17, PT, PT, R17, 0x7f000000, RZ ;  /* 0x7f00000011117810 */ /* 0x000fe20007ffe0ff */
[----:B------:R-:W-:-:S04]  /*0ce0*/  FFMA R19, R16, R19, 0.0096188392490148544312 ;  /* 0x3c1d985610137423 */ /* 0x000fc80000000013 */
[----:B------:R-:W-:-:S04]  /*0cf0*/  FFMA R19, R16, R19, 0.055503588169813156128 ;  /* 0x3d6357bb10137423 */ /* 0x000fc80000000013 */
[----:B------:R-:W-:-:S04]  /*0d00*/  FFMA R19, R16, R19, 0.24022644758224487305 ;  /* 0x3e75fdec10137423 */ /* 0x000fc80000000013 */
[----:B------:R-:W-:-:S04]  /*0d10*/  FFMA R19, R16, R19, 0.69314718246459960938 ;  /* 0x3f31721810137423 */ /* 0x000fc80000000013 */
[----:B------:R-:W-:-:S04]  /*0d20*/  FFMA R16, R16, R19, 1 ;  /* 0x3f80000010107423 */ /* 0x000fc80000000013 */
[----:B------:R-:W-:-:S04]  /*0d30*/  FMUL R17, R17, R16 ;  /* 0x0000001011117220 */ /* 0x000fc80000400000 */
[----:B------:R-:W-:Y:S01]  /*0d40*/  @!P1 FMUL R20, R18, R17 ;  /* 0x0000001112149220 */ /* 0x000fe20000400000 */
[----:B------:R-:W-:Y:S06]  /*0d50*/  @P0 BRA P3, `(.L_x_96) ;  /* 0x0000000000100947 */ /* 0x000fec0001800000 */
[----:B------:R-:W-:-:S05]  /*0d60*/  FADD R12, R12, R12 ;  /* 0x0000000c0c0c7221 */ /* 0x000fca0000000000 */
[----:B------:R-:W-:Y:S01]  /*0d70*/  LOP3.LUT R20, R12, 0x7fffffff, RZ, 0xc0, !PT ;  /* 0x7fffffff0c147812 */ /* 0x000fe200078ec0ff */
[----:B------:R-:W-:Y:S06]  /*0d80*/  BRA `(.L_x_96) ;  /* 0x0000000000047947 */ /* 0x000fec0003800000 */
.L_x_97:
[----:B------:R-:W-:-:S07]  /*0d90*/  FADD R20, R12, 2 ;  /* 0x400000000c147421 */ /* 0x000fce0000000000 */
.L_x_96:
[----:B------:R-:W-:Y:S05]  /*0da0*/  BSYNC.RECONVERGENT B0 ;  /* 0x0000000000007941 */ /* 0x000fea0003800200 */
.L_x_95:
[----:B------:R-:W0:Y:S01]  /*0db0*/  F2F.F64.F32 R16, R20 ;  /* 0x0000001400107310 */ /* 0x000e220000201800 */
[----:B------:R-:W-:Y:S02]  /*0dc0*/  IADD3 R0, P0, PT, R0, 0x8, RZ ;  /* 0x0000000800007810 */ /* 0x000fe40007f1e0ff */
[----:B------:R-:W-:Y:S02]  /*0dd0*/  IADD3 R13, PT, PT, R13, 0x1, RZ ;  /* 0x000000010d0d7810 */ /* 0x000fe40007ffe0ff */
[----:B------:R-:W-:Y:S01]  /*0de0*/  IADD3.X R15, PT, PT, RZ, R15, RZ, P0, !PT ;  /* 0x0000000fff0f7210 */ /* 0x000fe200007fe4ff */
[----:B0-----:R-:W-:Y:S01]  /*0df0*/  DADD R6, R16, R6 ;  /* 0x0000000010067229 */ /* 0x001fe20000000006 */
[----:B------:R-:W-:Y:S10]  /*0e00*/  BRA.U UP0, `(.L_x_98) ;  /* 0xfffffff900a87547 */ /* 0x000ff4000b83ffff */
[----:B------:R-:W0:Y:S01]  /*0e10*/  F2F.F32.F64 R5, R6 ;  /* 0x0000000600057310 */ /* 0x000e220000301000 */
[----:B------:R-:W-:Y:S01]  /*0e20*/  BSSY.RECONVERGENT B0, `(.L_x_99) ;  /* 0x000000e000007945 */ /* 0x000fe20003800200 */
[----:B0-----:R-:W-:-:S06]  /*0e30*/  IADD3 R0, PT, PT, R5, -0xd000000, RZ ;  /* 0xf300000005007810 */ /* 0x001fcc0007ffe0ff */
[----:B------:R0:W2:Y:S01]  /*0e40*/  MUFU.RSQ R12, R5 ;  /* 0x00000005000c7308 */ /* 0x0000a20000001400 */
[----:B------:R-:W-:-:S13]  /*0e50*/  ISETP.GT.U32.AND P0, PT, R0, 0x727fffff, PT ;  /* 0x727fffff0000780c */ /* 0x000fda0003f04070 */
[----:B0-----:R-:W-:Y:S05]  /*0e60*/  @!P0 BRA `(.L_x_100) ;  /* 0x0000000000148947 */ /* 0x001fea0003800000 */
[----:B------:R-:W-:Y:S02]  /*0e70*/  MOV R0, R5 ;  /* 0x0000000500007202 */ /* 0x000fe40000000f00 */
[----:B------:R-:W-:-:S07]  /*0e80*/  MOV R13, 0xea0 ;  /* 0x00000ea0000d7802 */ /* 0x000fce0000000f00 */
[----:B-12---:R-:W-:Y:S05]  /*0e90*/  CALL.REL.NOINC `($__internal_1_$__cuda_sm20_sqrt_rn_f32_slowpath) ;  /* 0x0000000000d87944 */ /* 0x006fea0003c00000 */
[----:B------:R-:W-:Y:S01]  /*0ea0*/  MOV R4, R0 ;  /* 0x0000000000047202 */ /* 0x000fe20000000f00 */
[----:B------:R-:W-:Y:S06]  /*0eb0*/  BRA `(.L_x_101) ;  /* 0x0000000000107947 */ /* 0x000fec0003800000 */
.L_x_100:
[----:B--2---:R-:W-:Y:S01]  /*0ec0*/  FMUL.FTZ R4, R5, R12 ;  /* 0x0000000c05047220 */ /* 0x004fe20000410000 */
[----:B------:R-:W-:-:S03]  /*0ed0*/  FMUL.FTZ R0, R12, 0.5 ;  /* 0x3f0000000c007820 */ /* 0x000fc60000410000 */
[----:B------:R-:W-:-:S04]  /*0ee0*/  FFMA R5, -R4, R4, R5 ;  /* 0x0000000404057223 */ /* 0x000fc80000000105 */
[----:B------:R-:W-:-:S07]  /*0ef0*/  FFMA R4, R5, R0, R4 ;  /* 0x0000000005047223 */ /* 0x000fce0000000004 */
.L_x_101:
[----:B------:R-:W-:Y:S05]  /*0f00*/  BSYNC.RECONVERGENT B0 ;  /* 0x0000000000007941 */ /* 0x000fea0003800200 */
.L_x_99:
[----:B------:R-:W0:Y:S01]  /*0f10*/  LDCU UR4, c[0x0][0x39c] ;  /* 0x00007380ff0477ac */ /* 0x000e220008000800 */
[----:B------:R-:W1:Y:S01]  /*0f20*/  F2F.F64.F32 R4, R4 ;  /* 0x0000000400047310 */ /* 0x000e620000201800 */
[----:B------:R-:W-:Y:S01]  /*0f30*/  IADD3 R0, PT, PT, R10, 0x1, RZ ;  /* 0x000000010a007810 */ /* 0x000fe20007ffe0ff */
[----:B-1----:R-:W-:-:S03]  /*0f40*/  DSETP.GT.AND P0, PT, R2, R4, PT ;  /* 0x000000040200722a */ /* 0x002fc60003f04000 */
[----:B0-----:R-:W-:-:S03]  /*0f50*/  ISETP.NE.AND P1, PT, R0, UR4, PT ;  /* 0x0000000400007c0c */ /* 0x001fc6000bf25270 */
[----:B------:R-:W-:Y:S02]  /*0f60*/  FSEL R2, R4, R2, P0 ;  /* 0x0000000204027208 */ /* 0x000fe40000000000 */
[----:B------:R-:W-:Y:S02]  /*0f70*/  FSEL R3, R5, R3, P0 ;  /* 0x0000000305037208 */ /* 0x000fe40000000000 */
[----:B------:R-:W-:-:S06]  /*0f80*/  SEL R9, R10, R9, P0 ;  /* 0x000000090a097207 */ /* 0x000fcc0000000000 */
[----:B------:R-:W-:Y:S05]  /*0f90*/  @!P1 BRA `(.L_x_89) ;  /* 0x0000000000889947 */ /* 0x000fea0003800000 */
[----:B------:R-:W-:Y:S01]  /*0fa0*/  MOV R10, R0 ;  /* 0x00000000000a7202 */ /* 0x000fe20000000f00 */
[----:B------:R-:W-:Y:S06]  /*0fb0*/  BRA `(.L_x_102) ;  /* 0xfffffff800187947 */ /* 0x000fec000383ffff */
.L_x_94:
[----:B------:R-:W2:Y:S01]  /*0fc0*/  LDCU UR5, c[0x0][0x39c] ;  /* 0x00007380ff0577ac */ /* 0x000ea20008000800 */
[----:B------:R-:W-:Y:S01]  /*0fd0*/  HFMA2 R0, -RZ, RZ, 0, 5.9604644775390625e-08 ;  /* 0x00000001ff007431 */ /* 0x000fe200000001ff */
[----:B------:R-:W-:Y:S01]  /*0fe0*/  MOV R9, RZ ;  /* 0x000000ff00097202 */ /* 0x000fe20000000f00 */
[----:B--2---:R-:W-:Y:S02]  /*0ff0*/  UIADD3 UR4, UPT, UPT, UR5, -0x1, URZ ;  /* 0xffffffff05047890 */ /* 0x004fe4000fffe0ff */
[----:B------:R-:W-:Y:S02]  /*1000*/  UIADD3 UR5, UPT, UPT, UR5, -0x2, URZ ;  /* 0xfffffffe05057890 */ /* 0x000fe4000fffe0ff */
[----:B------:R-:W-:Y:S02]  /*1010*/  ULOP3.LUT UR7, UR4, 0x3, URZ, 0xc0, !UPT ;  /* 0x0000000304077892 */ /* 0x000fe4000f8ec0ff */
[----:B------:R-:W-:-:S09]  /*1020*/  UISETP.GE.U32.AND UP0, UPT, UR5, 0x3, UPT ;  /* 0x000000030500788c */ /* 0x000fd2000bf06070 */
[----:B------:R-:W-:Y:S05]  /*1030*/  BRA.U !UP0, `(.L_x_103) ;  /* 0x0000000108347547 */ /* 0x000fea000b800000 */
[----:B------:R-:W-:Y:S01]  /*1040*/  MOV R9, RZ ;  /* 0x000000ff00097202 */ /* 0x000fe20000000f00 */
[----:B------:R-:W-:Y:S01]  /*1050*/  ULOP3.LUT UR4, UR4, 0xfffffffc, URZ, 0xc0, !UPT ;  /* 0xfffffffc04047892 */ /* 0x000fe2000f8ec0ff */
[----:B------:R-:W-:-:S11]  /*1060*/  MOV R0, 0x1 ;  /* 0x0000000100007802 */ /* 0x000fd60000000f00 */
.L_x_104:
[----:B------:R-:W-:Y:S01]  /*1070*/  IADD3 R4, PT, PT, R0, 0x3, RZ ;  /* 0x0000000300047810 */ /* 0x000fe20007ffe0ff */
[----:B-1----:R-:W-:-:S03]  /*1080*/  DSETP.GT.AND P0, PT, R2, RZ, PT ;  /* 0x000000ff0200722a */ /* 0x002fc60003f04000 */
[----:B------:R-:W-:Y:S02]  /*1090*/  ISETP.NE.AND P1, PT, R4, UR4, PT ;  /* 0x0000000404007c0c */ /* 0x000fe4000bf25270 */
[C---:B------:R-:W-:Y:S02]  /*10a0*/  IADD3 R4, PT, PT, R0.reuse, 0x4, RZ ;  /* 0x0000000400047810 */ /* 0x040fe40007ffe0ff */
[----:B------:R-:W-:Y:S02]  /*10b0*/  SEL R9, R0, R9, P0 ;  /* 0x0000000900097207 */ /* 0x000fe40000000000 */
[----:B------:R-:W-:Y:S02]  /*10c0*/  FSEL R3, R3, RZ, !P0 ;  /* 0x000000ff03037208 */ /* 0x000fe40004000000 */
[----:B------:R-:W-:Y:S02]  /*10d0*/  FSEL R2, R2, RZ, !P0 ;  /* 0x000000ff02027208 */ /* 0x000fe40004000000 */
[----:B------:R-:W-:-:S03]  /*10e0*/  MOV R0, R4 ;  /* 0x0000000400007202 */ /* 0x000fc60000000f00 */
[----:B------:R-:W-:Y:S05]  /*10f0*/  @P1 BRA `(.L_x_104) ;  /* 0xfffffffc00dc1947 */ /* 0x000fea000383ffff */
[----:B------:R-:W-:-:S07]  /*1100*/  MOV R0, R4 ;  /* 0x0000000400007202 */ /* 0x000fce0000000f00 */
.L_x_103:
[----:B------:R-:W-:-:S09]  /*1110*/  UISETP.NE.AND UP0, UPT, UR7, URZ, UPT ;  /* 0x000000ff0700728c */ /* 0x000fd2000bf05270 */
[----:B------:R-:W-:Y:S05]  /*1120*/  BRA.U !UP0, `(.L_x_89) ;  /* 0x0000000108247547 */ /* 0x000fea000b800000 */
[----:B------:R-:W-:-:S05]  /*1130*/  UMOV UR4, URZ ;  /* 0x000000ff00047c82 */ /* 0x000fca0008000000 */
.L_x_105:
[----:B------:R-:W-:Y:S01]  /*1140*/  UIADD3 UR4, UPT, UPT, UR4, 0x1, URZ ;  /* 0x0000000104047890 */ /* 0x000fe2000fffe0ff */
[----:B-1----:R-:W-:-:S03]  /*1150*/  DSETP.GT.AND P0, PT, R2, RZ, PT ;  /* 0x000000ff0200722a */ /* 0x002fc60003f04000 */
[----:B------:R-:W-:-:S03]  /*1160*/  UISETP.NE.AND UP0, UPT, UR4, UR7, UPT ;  /* 0x000000070400728c */ /* 0x000fc6000bf05270 */
[----:B------:R-:W-:Y:S02]  /*1170*/  SEL R9, R0, R9, P0 ;  /* 0x0000000900097207 */ /* 0x000fe40000000000 */
[----:B------:R-:W-:Y:S02]  /*1180*/  FSEL R3, R3, RZ, !P0 ;  /* 0x000000ff03037208 */ /* 0x000fe40004000000 */
[----:B------:R-:W-:Y:S02]  /*1190*/  FSEL R2, R2, RZ, !P0 ;  /* 0x000000ff02027208 */ /* 0x000fe40004000000 */
[----:B------:R-:W-:Y:S01]  /*11a0*/  IADD3 R0, PT, PT, R0, 0x1, RZ ;  /* 0x0000000100007810 */ /* 0x000fe20007ffe0ff */
[----:B------:R-:W-:Y:S06]  /*11b0*/  BRA.U UP0, `(.L_x_105) ;  /* 0xfffffffd00e07547 */ /* 0x000fec000b83ffff */
.L_x_89:
[----:B-1----:R-:W1:Y:S02]  /*11c0*/  LDC.64 R2, c[0x0][0x390] ;  /* 0x0000e400ff027b82 */ /* 0x002e640000000a00 */
[----:B-1----:R-:W-:-:S05]  /*11d0*/  IMAD.WIDE R2, R8, 0x4, R2 ;  /* 0x0000000408027825 */ /* 0x002fca00078e0202 */
[----:B------:R-:W-:Y:S01]  /*11e0*/  STG.E desc[UR10][R2.64], R9 ;  /* 0x0000000902007986 */ /* 0x000fe2000c10190a */
[----:B------:R-:W-:Y:S05]  /*11f0*/  EXIT ;  /* 0x000000000000794d */ /* 0x000fea0003800000 */
        .weak           $__internal_1_$__cuda_sm20_sqrt_rn_f32_slowpath
        .type           $__internal_1_$__cuda_sm20_sqrt_rn_f32_slowpath,@function
        .size           $__internal_1_$__cuda_sm20_sqrt_rn_f32_slowpath,(.L_x_109 - $__internal_1_$__cuda_sm20_sqrt_rn_f32_slowpath)
$__internal_1_$__cuda_sm20_sqrt_rn_f32_slowpath:
[----:B------:R-:W-:-:S13]  /*1200*/  LOP3.LUT P0, RZ, R0, 0x7fffffff, RZ, 0xc0, !PT ;  /* 0x7fffffff00ff7812 */ /* 0x000fda000780c0ff */
[----:B------:R-:W-:Y:S01]  /*1210*/  @!P0 MOV R4, R0 ;  /* 0x0000000000048202 */ /* 0x000fe20000000f00 */
[----:B------:R-:W-:Y:S06]  /*1220*/  @!P0 BRA `(.L_x_106) ;  /* 0x0000000000408947 */ /* 0x000fec0003800000 */
[----:B------:R-:W-:-:S13]  /*1230*/  FSETP.GEU.FTZ.AND P0, PT, R0, RZ, PT ;  /* 0x000000ff0000720b */ /* 0x000fda0003f1e000 */
[----:B------:R-:W-:Y:S01]  /*1240*/  @!P0 MOV R4, 0x7fffffff ;  /* 0x7fffffff00048802 */ /* 0x000fe20000000f00 */
[----:B------:R-:W-:Y:S06]  /*1250*/  @!P0 BRA `(.L_x_106) ;  /* 0x0000000000348947 */ /* 0x000fec0003800000 */
[----:B------:R-:W-:-:S13]  /*1260*/  FSETP.GTU.FTZ.AND P0, PT, |R0|, +INF , PT ;  /* 0x7f8000000000780b */ /* 0x000fda0003f1c200 */
[----:B------:R-:W-:Y:S01]  /*1270*/  @P0 FADD.FTZ R4, R0, 1 ;  /* 0x3f80000000040421 */ /* 0x000fe20000010000 */
[----:B------:R-:W-:Y:S06]  /*1280*/  @P0 BRA `(.L_x_106) ;  /* 0x0000000000280947 */ /* 0x000fec0003800000 */
[----:B------:R-:W-:-:S13]  /*1290*/  FSETP.NEU.FTZ.AND P0, PT, |R0|, +INF , PT ;  /* 0x7f8000000000780b */ /* 0x000fda0003f1d200 */
[----:B------:R-:W-:-:S04]  /*12a0*/  @P0 FFMA R5, R0, 1.84467440737095516160e+19, RZ ;  /* 0x5f80000000050823 */ /* 0x000fc800000000ff */
[----:B------:R-:W0:Y:S02]  /*12b0*/  @P0 MUFU.RSQ R4, R5 ;  /* 0x0000000500040308 */ /* 0x000e240000001400 */
[----:B0-----:R-:W-:Y:S01]  /*12c0*/  @P0 FMUL.FTZ R6, R5, R4 ;  /* 0x0000000405060220 */ /* 0x001fe20000410000 */
[----:B------:R-:W-:Y:S01]  /*12d0*/  @P0 FMUL.FTZ R12, R4, 0.5 ;  /* 0x3f000000040c0820 */ /* 0x000fe20000410000 */
[----:B------:R-:W-:Y:S02]  /*12e0*/  @!P0 MOV R4, R0 ;  /* 0x0000000000048202 */ /* 0x000fe40000000f00 */
[----:B------:R-:W-:-:S04]  /*12f0*/  @P0 FADD.FTZ R7, -R6, -RZ ;  /* 0x800000ff06070221 */ /* 0x000fc80000010100 */
[----:B------:R-:W-:-:S04]  /*1300*/  @P0 FFMA R7, R6, R7, R5 ;  /* 0x0000000706070223 */ /* 0x000fc80000000005 */
[----:B------:R-:W-:-:S04]  /*1310*/  @P0 FFMA R7, R7, R12, R6 ;  /* 0x0000000c07070223 */ /* 0x000fc80000000006 */
[----:B------:R-:W-:-:S07]  /*1320*/  @P0 FMUL.FTZ R4, R7, 2.3283064365386962891e-10 ;  /* 0x2f80000007040820 */ /* 0x000fce0000410000 */
.L_x_106:
[----:B------:R-:W-:Y:S01]  /*1330*/  HFMA2 R5, -RZ, RZ, 0, 0 ;  /* 0x00000000ff057431 */ /* 0x000fe200000001ff */
[----:B------:R-:W-:Y:S02]  /*1340*/  MOV R0, R4 ;  /* 0x0000000400007202 */ /* 0x000fe40000000f00 */
[----:B------:R-:W-:-:S04]  /*1350*/  MOV R4, R13 ;  /* 0x0000000d00047202 */ /* 0x000fc80000000f00 */
[----:B------:R-:W-:Y:S05]  /*1360*/  RET.REL.NODEC R4 `(_Z12findClustersPdS_Piiii) ;  /* 0xffffffec04247950 */ /* 0x000fea0003c3ffff */
.L_x_107:
        /* <DEDUP_REMOVED lines=9> */
.L_x_109:


//--------------------- .nv.shared.reserved.0     --------------------------
	.section	.nv.shared.reserved.0,"aw",@nobits
	.weak		__nv_reservedSMEM_offset_0_alias
	.size		__nv_reservedSMEM_offset_0_alias, 0, 64
	.other		__nv_reservedSMEM_offset_0_alias,@"STO_CUDA_RESERVED_SHARED STV_DEFAULT"
__nv_reservedSMEM_offset_0_alias:
	.zero		0
	.zero		64


//--------------------- .nv.constant0._Z22calculateClusterCenterPdPiS_iii --------------------------
	.section	.nv.constant0._Z22calculateClusterCenterPdPiS_iii,"a",@progbits
	.sectionflags	@""
	.align	4
.nv.constant0._Z22calculateClusterCenterPdPiS_iii:
	.zero		932


//--------------------- .nv.constant0._Z12findClustersPdS_Piiii --------------------------
	.section	.nv.constant0._Z12findClustersPdS_Piiii,"a",@progbits
	.sectionflags	@""
	.align	4
.nv.constant0._Z12findClustersPdS_Piiii:
	.zero		932


//--------------------- SYMBOLS --------------------------

	.type		.nv.reservedSmem.offset0,@object
	.size		.nv.reservedSmem.offset0,0x4
